//
// Generated by NVIDIA NVVM Compiler
//
// Compiler Build ID: CL-36424714
// Cuda compilation tools, release 13.0, V13.0.88
// Based on NVVM 20.0.0
//

.version 9.0
.target sm_100
.address_size 64

	// .globl	_Z8sumRandCPiiii
.global .align 4 .u32 min_el = 2147483647;

.visible .entry _Z8sumRandCPiiii(
	.param .u64 .ptr .align 1 _Z8sumRandCPiiii_param_0,
	.param .u32 _Z8sumRandCPiiii_param_1,
	.param .u32 _Z8sumRandCPiiii_param_2,
	.param .u32 _Z8sumRandCPiiii_param_3
)
{
	.reg .pred 	%p<12>;
	.reg .b32 	%r<214>;
	.reg .b64 	%rd<93>;

	ld.param.u64 	%rd2, [_Z8sumRandCPiiii_param_0];
	ld.param.u32 	%r21, [_Z8sumRandCPiiii_param_1];
	ld.param.u32 	%r19, [_Z8sumRandCPiiii_param_2];
	ld.param.u32 	%r20, [_Z8sumRandCPiiii_param_3];
	cvta.to.global.u64 	%rd1, %rd2;
	mov.u32 	%r22, %ctaid.x;
	mov.u32 	%r23, %ntid.x;
	mov.u32 	%r24, %tid.x;
	mad.lo.s32 	%r25, %r22, %r23, %r24;
	mul.lo.s32 	%r26, %r20, %r25;
	div.s32 	%r1, %r26, %r19;
	mul.lo.s32 	%r27, %r1, %r19;
	sub.s32 	%r2, %r26, %r27;
	add.s32 	%r3, %r19, 1;
	mad.lo.s32 	%r4, %r21, %r19, %r21;
	setp.ge.s32 	%p1, %r1, %r21;
	setp.lt.s32 	%p2, %r20, 1;
	or.pred  	%p3, %p1, %p2;
	@%p3 bra 	$L__BB0_12;
	and.b32  	%r5, %r20, 7;
	setp.lt.u32 	%p4, %r20, 8;
	mov.b32 	%r212, 0;
	@%p4 bra 	$L__BB0_4;
	and.b32  	%r212, %r20, 2147483640;
	neg.s32 	%r210, %r212;
	add.s32 	%r209, %r2, 3;
$L__BB0_3:
	.pragma "nounroll";
	add.s32 	%r29, %r209, -3;
	div.s32 	%r30, %r29, %r19;
	mul.lo.s32 	%r31, %r30, %r19;
	sub.s32 	%r32, %r29, %r31;
	add.s32 	%r33, %r30, %r1;
	mul.lo.s32 	%r34, %r33, %r3;
	add.s32 	%r35, %r34, %r32;
	mul.wide.s32 	%rd3, %r35, 4;
	add.s64 	%rd4, %rd1, %rd3;
	ld.global.u32 	%r36, [%rd4];
	add.s32 	%r37, %r34, %r19;
	mul.wide.s32 	%rd5, %r37, 4;
	add.s64 	%rd6, %rd1, %rd5;
	atom.global.add.u32 	%r38, [%rd6], %r36;
	add.s32 	%r39, %r32, %r4;
	mul.wide.s32 	%rd7, %r39, 4;
	add.s64 	%rd8, %rd1, %rd7;
	atom.global.add.u32 	%r40, [%rd8], %r36;
	add.s32 	%r41, %r209, -2;
	div.s32 	%r42, %r41, %r19;
	mul.lo.s32 	%r43, %r42, %r19;
	sub.s32 	%r44, %r41, %r43;
	add.s32 	%r45, %r42, %r1;
	mul.lo.s32 	%r46, %r45, %r3;
	add.s32 	%r47, %r46, %r44;
	mul.wide.s32 	%rd9, %r47, 4;
	add.s64 	%rd10, %rd1, %rd9;
	ld.global.u32 	%r48, [%rd10];
	add.s32 	%r49, %r46, %r19;
	mul.wide.s32 	%rd11, %r49, 4;
	add.s64 	%rd12, %rd1, %rd11;
	atom.global.add.u32 	%r50, [%rd12], %r48;
	add.s32 	%r51, %r44, %r4;
	mul.wide.s32 	%rd13, %r51, 4;
	add.s64 	%rd14, %rd1, %rd13;
	atom.global.add.u32 	%r52, [%rd14], %r48;
	add.s32 	%r53, %r209, -1;
	div.s32 	%r54, %r53, %r19;
	mul.lo.s32 	%r55, %r54, %r19;
	sub.s32 	%r56, %r53, %r55;
	add.s32 	%r57, %r54, %r1;
	mul.lo.s32 	%r58, %r57, %r3;
	add.s32 	%r59, %r58, %r56;
	mul.wide.s32 	%rd15, %r59, 4;
	add.s64 	%rd16, %rd1, %rd15;
	ld.global.u32 	%r60, [%rd16];
	add.s32 	%r61, %r58, %r19;
	mul.wide.s32 	%rd17, %r61, 4;
	add.s64 	%rd18, %rd1, %rd17;
	atom.global.add.u32 	%r62, [%rd18], %r60;
	add.s32 	%r63, %r56, %r4;
	mul.wide.s32 	%rd19, %r63, 4;
	add.s64 	%rd20, %rd1, %rd19;
	atom.global.add.u32 	%r64, [%rd20], %r60;
	add.s32 	%r65, %r209, 4;
	div.s32 	%r66, %r209, %r19;
	mul.lo.s32 	%r67, %r66, %r19;
	sub.s32 	%r68, %r209, %r67;
	add.s32 	%r69, %r66, %r1;
	mul.lo.s32 	%r70, %r69, %r3;
	add.s32 	%r71, %r70, %r68;
	mul.wide.s32 	%rd21, %r71, 4;
	add.s64 	%rd22, %rd1, %rd21;
	ld.global.u32 	%r72, [%rd22];
	add.s32 	%r73, %r70, %r19;
	mul.wide.s32 	%rd23, %r73, 4;
	add.s64 	%rd24, %rd1, %rd23;
	atom.global.add.u32 	%r74, [%rd24], %r72;
	add.s32 	%r75, %r68, %r4;
	mul.wide.s32 	%rd25, %r75, 4;
	add.s64 	%rd26, %rd1, %rd25;
	atom.global.add.u32 	%r76, [%rd26], %r72;
	add.s32 	%r77, %r209, 1;
	div.s32 	%r78, %r77, %r19;
	mul.lo.s32 	%r79, %r78, %r19;
	sub.s32 	%r80, %r77, %r79;
	add.s32 	%r81, %r78, %r1;
	mul.lo.s32 	%r82, %r81, %r3;
	add.s32 	%r83, %r82, %r80;
	mul.wide.s32 	%rd27, %r83, 4;
	add.s64 	%rd28, %rd1, %rd27;
	ld.global.u32 	%r84, [%rd28];
	add.s32 	%r85, %r82, %r19;
	mul.wide.s32 	%rd29, %r85, 4;
	add.s64 	%rd30, %rd1, %rd29;
	atom.global.add.u32 	%r86, [%rd30], %r84;
	add.s32 	%r87, %r80, %r4;
	mul.wide.s32 	%rd31, %r87, 4;
	add.s64 	%rd32, %rd1, %rd31;
	atom.global.add.u32 	%r88, [%rd32], %r84;
	add.s32 	%r89, %r209, 2;
	div.s32 	%r90, %r89, %r19;
	mul.lo.s32 	%r91, %r90, %r19;
	sub.s32 	%r92, %r89, %r91;
	add.s32 	%r93, %r90, %r1;
	mul.lo.s32 	%r94, %r93, %r3;
	add.s32 	%r95, %r94, %r92;
	mul.wide.s32 	%rd33, %r95, 4;
	add.s64 	%rd34, %rd1, %rd33;
	ld.global.u32 	%r96, [%rd34];
	add.s32 	%r97, %r94, %r19;
	mul.wide.s32 	%rd35, %r97, 4;
	add.s64 	%rd36, %rd1, %rd35;
	atom.global.add.u32 	%r98, [%rd36], %r96;
	add.s32 	%r99, %r92, %r4;
	mul.wide.s32 	%rd37, %r99, 4;
	add.s64 	%rd38, %rd1, %rd37;
	atom.global.add.u32 	%r100, [%rd38], %r96;
	add.s32 	%r101, %r209, 3;
	div.s32 	%r102, %r101, %r19;
	mul.lo.s32 	%r103, %r102, %r19;
	sub.s32 	%r104, %r101, %r103;
	add.s32 	%r105, %r102, %r1;
	mul.lo.s32 	%r106, %r105, %r3;
	add.s32 	%r107, %r106, %r104;
	mul.wide.s32 	%rd39, %r107, 4;
	add.s64 	%rd40, %rd1, %rd39;
	ld.global.u32 	%r108, [%rd40];
	add.s32 	%r109, %r106, %r19;
	mul.wide.s32 	%rd41, %r109, 4;
	add.s64 	%rd42, %rd1, %rd41;
	atom.global.add.u32 	%r110, [%rd42], %r108;
	add.s32 	%r111, %r104, %r4;
	mul.wide.s32 	%rd43, %r111, 4;
	add.s64 	%rd44, %rd1, %rd43;
	atom.global.add.u32 	%r112, [%rd44], %r108;
	div.s32 	%r113, %r65, %r19;
	mul.lo.s32 	%r114, %r113, %r19;
	sub.s32 	%r115, %r65, %r114;
	add.s32 	%r116, %r113, %r1;
	mul.lo.s32 	%r117, %r116, %r3;
	add.s32 	%r118, %r117, %r115;
	mul.wide.s32 	%rd45, %r118, 4;
	add.s64 	%rd46, %rd1, %rd45;
	ld.global.u32 	%r119, [%rd46];
	add.s32 	%r120, %r117, %r19;
	mul.wide.s32 	%rd47, %r120, 4;
	add.s64 	%rd48, %rd1, %rd47;
	atom.global.add.u32 	%r121, [%rd48], %r119;
	add.s32 	%r122, %r115, %r4;
	mul.wide.s32 	%rd49, %r122, 4;
	add.s64 	%rd50, %rd1, %rd49;
	atom.global.add.u32 	%r123, [%rd50], %r119;
	add.s32 	%r210, %r210, 8;
	add.s32 	%r209, %r209, 8;
	setp.ne.s32 	%p5, %r210, 0;
	@%p5 bra 	$L__BB0_3;
$L__BB0_4:
	setp.eq.s32 	%p6, %r5, 0;
	@%p6 bra 	$L__BB0_12;
	and.b32  	%r14, %r20, 3;
	setp.lt.u32 	%p7, %r5, 4;
	@%p7 bra 	$L__BB0_7;
	add.s32 	%r124, %r212, %r2;
	div.s32 	%r125, %r124, %r19;
	mul.lo.s32 	%r126, %r125, %r19;
	sub.s32 	%r127, %r124, %r126;
	add.s32 	%r128, %r125, %r1;
	mul.lo.s32 	%r129, %r128, %r3;
	add.s32 	%r130, %r129, %r127;
	mul.wide.s32 	%rd51, %r130, 4;
	add.s64 	%rd52, %rd1, %rd51;
	ld.global.u32 	%r131, [%rd52];
	add.s32 	%r132, %r129, %r19;
	mul.wide.s32 	%rd53, %r132, 4;
	add.s64 	%rd54, %rd1, %rd53;
	atom.global.add.u32 	%r133, [%rd54], %r131;
	add.s32 	%r134, %r127, %r4;
	mul.wide.s32 	%rd55, %r134, 4;
	add.s64 	%rd56, %rd1, %rd55;
	atom.global.add.u32 	%r135, [%rd56], %r131;
	add.s32 	%r136, %r124, 1;
	div.s32 	%r137, %r136, %r19;
	mul.lo.s32 	%r138, %r137, %r19;
	sub.s32 	%r139, %r136, %r138;
	add.s32 	%r140, %r137, %r1;
	mul.lo.s32 	%r141, %r140, %r3;
	add.s32 	%r142, %r141, %r139;
	mul.wide.s32 	%rd57, %r142, 4;
	add.s64 	%rd58, %rd1, %rd57;
	ld.global.u32 	%r143, [%rd58];
	add.s32 	%r144, %r141, %r19;
	mul.wide.s32 	%rd59, %r144, 4;
	add.s64 	%rd60, %rd1, %rd59;
	atom.global.add.u32 	%r145, [%rd60], %r143;
	add.s32 	%r146, %r139, %r4;
	mul.wide.s32 	%rd61, %r146, 4;
	add.s64 	%rd62, %rd1, %rd61;
	atom.global.add.u32 	%r147, [%rd62], %r143;
	add.s32 	%r148, %r124, 2;
	div.s32 	%r149, %r148, %r19;
	mul.lo.s32 	%r150, %r149, %r19;
	sub.s32 	%r151, %r148, %r150;
	add.s32 	%r152, %r149, %r1;
	mul.lo.s32 	%r153, %r152, %r3;
	add.s32 	%r154, %r153, %r151;
	mul.wide.s32 	%rd63, %r154, 4;
	add.s64 	%rd64, %rd1, %rd63;
	ld.global.u32 	%r155, [%rd64];
	add.s32 	%r156, %r153, %r19;
	mul.wide.s32 	%rd65, %r156, 4;
	add.s64 	%rd66, %rd1, %rd65;
	atom.global.add.u32 	%r157, [%rd66], %r155;
	add.s32 	%r158, %r151, %r4;
	mul.wide.s32 	%rd67, %r158, 4;
	add.s64 	%rd68, %rd1, %rd67;
	atom.global.add.u32 	%r159, [%rd68], %r155;
	add.s32 	%r160, %r124, 3;
	div.s32 	%r161, %r160, %r19;
	mul.lo.s32 	%r162, %r161, %r19;
	sub.s32 	%r163, %r160, %r162;
	add.s32 	%r164, %r161, %r1;
	mul.lo.s32 	%r165, %r164, %r3;
	add.s32 	%r166, %r165, %r163;
	mul.wide.s32 	%rd69, %r166, 4;
	add.s64 	%rd70, %rd1, %rd69;
	ld.global.u32 	%r167, [%rd70];
	add.s32 	%r168, %r165, %r19;
	mul.wide.s32 	%rd71, %r168, 4;
	add.s64 	%rd72, %rd1, %rd71;
	atom.global.add.u32 	%r169, [%rd72], %r167;
	add.s32 	%r170, %r163, %r4;
	mul.wide.s32 	%rd73, %r170, 4;
	add.s64 	%rd74, %rd1, %rd73;
	atom.global.add.u32 	%r171, [%rd74], %r167;
	add.s32 	%r212, %r212, 4;
$L__BB0_7:
	setp.eq.s32 	%p8, %r14, 0;
	@%p8 bra 	$L__BB0_12;
	setp.eq.s32 	%p9, %r14, 1;
	@%p9 bra 	$L__BB0_10;
	add.s32 	%r172, %r212, %r2;
	div.s32 	%r173, %r172, %r19;
	mul.lo.s32 	%r174, %r173, %r19;
	sub.s32 	%r175, %r172, %r174;
	add.s32 	%r176, %r173, %r1;
	mul.lo.s32 	%r177, %r176, %r3;
	add.s32 	%r178, %r177, %r175;
	mul.wide.s32 	%rd75, %r178, 4;
	add.s64 	%rd76, %rd1, %rd75;
	ld.global.u32 	%r179, [%rd76];
	add.s32 	%r180, %r177, %r19;
	mul.wide.s32 	%rd77, %r180, 4;
	add.s64 	%rd78, %rd1, %rd77;
	atom.global.add.u32 	%r181, [%rd78], %r179;
	add.s32 	%r182, %r175, %r4;
	mul.wide.s32 	%rd79, %r182, 4;
	add.s64 	%rd80, %rd1, %rd79;
	atom.global.add.u32 	%r183, [%rd80], %r179;
	add.s32 	%r184, %r172, 1;
	div.s32 	%r185, %r184, %r19;
	mul.lo.s32 	%r186, %r185, %r19;
	sub.s32 	%r187, %r184, %r186;
	add.s32 	%r188, %r185, %r1;
	mul.lo.s32 	%r189, %r188, %r3;
	add.s32 	%r190, %r189, %r187;
	mul.wide.s32 	%rd81, %r190, 4;
	add.s64 	%rd82, %rd1, %rd81;
	ld.global.u32 	%r191, [%rd82];
	add.s32 	%r192, %r189, %r19;
	mul.wide.s32 	%rd83, %r192, 4;
	add.s64 	%rd84, %rd1, %rd83;
	atom.global.add.u32 	%r193, [%rd84], %r191;
	add.s32 	%r194, %r187, %r4;
	mul.wide.s32 	%rd85, %r194, 4;
	add.s64 	%rd86, %rd1, %rd85;
	atom.global.add.u32 	%r195, [%rd86], %r191;
	add.s32 	%r212, %r212, 2;
$L__BB0_10:
	and.b32  	%r196, %r20, 1;
	setp.eq.b32 	%p10, %r196, 1;
	not.pred 	%p11, %p10;
	@%p11 bra 	$L__BB0_12;
	add.s32 	%r197, %r212, %r2;
	div.s32 	%r198, %r197, %r19;
	mul.lo.s32 	%r199, %r198, %r19;
	sub.s32 	%r200, %r197, %r199;
	add.s32 	%r201, %r198, %r1;
	mul.lo.s32 	%r202, %r201, %r3;
	add.s32 	%r203, %r202, %r200;
	mul.wide.s32 	%rd87, %r203, 4;
	add.s64 	%rd88, %rd1, %rd87;
	ld.global.u32 	%r204, [%rd88];
	add.s32 	%r205, %r202, %r19;
	mul.wide.s32 	%rd89, %r205, 4;
	add.s64 	%rd90, %rd1, %rd89;
	atom.global.add.u32 	%r206, [%rd90], %r204;
	add.s32 	%r207, %r200, %r4;
	mul.wide.s32 	%rd91, %r207, 4;
	add.s64 	%rd92, %rd1, %rd91;
	atom.global.add.u32 	%r208, [%rd92], %r204;
$L__BB0_12:
	ret;

}
	// .globl	_Z7findMinPiiii
.visible .entry _Z7findMinPiiii(
	.param .u64 .ptr .align 1 _Z7findMinPiiii_param_0,
	.param .u32 _Z7findMinPiiii_param_1,
	.param .u32 _Z7findMinPiiii_param_2,
	.param .u32 _Z7findMinPiiii_param_3
)
{
	.reg .pred 	%p<6>;
	.reg .b32 	%r<25>;
	.reg .b64 	%rd<5>;

	ld.param.u64 	%rd2, [_Z7findMinPiiii_param_0];
	ld.param.u32 	%r11, [_Z7findMinPiiii_param_1];
	ld.param.u32 	%r12, [_Z7findMinPiiii_param_2];
	ld.param.u32 	%r13, [_Z7findMinPiiii_param_3];
	setp.lt.s32 	%p1, %r13, 1;
	@%p1 bra 	$L__BB1_8;
	add.s32 	%r1, %r12, 1;
	add.s32 	%r2, %r12, %r11;
	mov.u32 	%r15, %tid.x;
	mov.u32 	%r16, %ntid.x;
	mov.u32 	%r17, %ctaid.x;
	mad.lo.s32 	%r18, %r17, %r16, %r15;
	mul.lo.s32 	%r3, %r13, %r18;
	cvta.to.global.u64 	%rd1, %rd2;
	mov.b32 	%r22, 0;
$L__BB1_2:
	add.s32 	%r24, %r22, %r3;
	setp.lt.s32 	%p2, %r24, %r11;
	mov.u32 	%r23, %r12;
	@%p2 bra 	$L__BB1_5;
	setp.ge.s32 	%p3, %r24, %r2;
	@%p3 bra 	$L__BB1_8;
	sub.s32 	%r23, %r24, %r11;
	mov.u32 	%r24, %r11;
$L__BB1_5:
	mad.lo.s32 	%r19, %r24, %r1, %r23;
	mul.wide.s32 	%rd3, %r19, 4;
	add.s64 	%rd4, %rd1, %rd3;
	ld.global.u32 	%r9, [%rd4];
	ld.global.u32 	%r20, [min_el];
	setp.le.s32 	%p4, %r20, %r9;
	@%p4 bra 	$L__BB1_7;
	atom.global.min.s32 	%r21, [min_el], %r9;
$L__BB1_7:
	add.s32 	%r22, %r22, 1;
	setp.ne.s32 	%p5, %r22, %r13;
	@%p5 bra 	$L__BB1_2;
$L__BB1_8:
	ret;

}
	// .globl	_Z9updateMinPiiii
.visible .entry _Z9updateMinPiiii(
	.param .u64 .ptr .align 1 _Z9updateMinPiiii_param_0,
	.param .u32 _Z9updateMinPiiii_param_1,
	.param .u32 _Z9updateMinPiiii_param_2,
	.param .u32 _Z9updateMinPiiii_param_3
)
{
	.reg .pred 	%p<12>;
	.reg .b32 	%r<127>;
	.reg .b64 	%rd<12>;

	ld.param.u64 	%rd3, [_Z9updateMinPiiii_param_0];
	ld.param.u32 	%r23, [_Z9updateMinPiiii_param_1];
	ld.param.u32 	%r24, [_Z9updateMinPiiii_param_2];
	ld.param.u32 	%r22, [_Z9updateMinPiiii_param_3];
	cvta.to.global.u64 	%rd1, %rd3;
	mov.u32 	%r25, %ctaid.x;
	mov.u32 	%r26, %ntid.x;
	mov.u32 	%r27, %tid.x;
	mad.lo.s32 	%r28, %r25, %r26, %r27;
	mul.lo.s32 	%r1, %r22, %r28;
	mul.lo.s32 	%r29, %r24, %r23;
	setp.ge.s32 	%p1, %r1, %r29;
	setp.lt.s32 	%p2, %r22, 1;
	or.pred  	%p3, %p1, %p2;
	@%p3 bra 	$L__BB2_13;
	and.b32  	%r2, %r22, 15;
	setp.lt.u32 	%p4, %r22, 16;
	mov.b32 	%r123, 0;
	@%p4 bra 	$L__BB2_4;
	and.b32  	%r123, %r22, 2147483632;
	neg.s32 	%r121, %r123;
	add.s64 	%rd2, %rd1, 32;
	mov.u32 	%r120, %r1;
$L__BB2_3:
	.pragma "nounroll";
	mul.wide.s32 	%rd4, %r120, 4;
	add.s64 	%rd5, %rd2, %rd4;
	ld.global.u32 	%r31, [min_el];
	ld.global.u32 	%r32, [%rd5+-32];
	add.s32 	%r33, %r32, %r31;
	st.global.u32 	[%rd5+-32], %r33;
	ld.global.u32 	%r34, [min_el];
	ld.global.u32 	%r35, [%rd5+-28];
	add.s32 	%r36, %r35, %r34;
	st.global.u32 	[%rd5+-28], %r36;
	ld.global.u32 	%r37, [min_el];
	ld.global.u32 	%r38, [%rd5+-24];
	add.s32 	%r39, %r38, %r37;
	st.global.u32 	[%rd5+-24], %r39;
	ld.global.u32 	%r40, [min_el];
	ld.global.u32 	%r41, [%rd5+-20];
	add.s32 	%r42, %r41, %r40;
	st.global.u32 	[%rd5+-20], %r42;
	ld.global.u32 	%r43, [min_el];
	ld.global.u32 	%r44, [%rd5+-16];
	add.s32 	%r45, %r44, %r43;
	st.global.u32 	[%rd5+-16], %r45;
	ld.global.u32 	%r46, [min_el];
	ld.global.u32 	%r47, [%rd5+-12];
	add.s32 	%r48, %r47, %r46;
	st.global.u32 	[%rd5+-12], %r48;
	ld.global.u32 	%r49, [min_el];
	ld.global.u32 	%r50, [%rd5+-8];
	add.s32 	%r51, %r50, %r49;
	st.global.u32 	[%rd5+-8], %r51;
	ld.global.u32 	%r52, [min_el];
	ld.global.u32 	%r53, [%rd5+-4];
	add.s32 	%r54, %r53, %r52;
	st.global.u32 	[%rd5+-4], %r54;
	ld.global.u32 	%r55, [min_el];
	ld.global.u32 	%r56, [%rd5];
	add.s32 	%r57, %r56, %r55;
	st.global.u32 	[%rd5], %r57;
	ld.global.u32 	%r58, [min_el];
	ld.global.u32 	%r59, [%rd5+4];
	add.s32 	%r60, %r59, %r58;
	st.global.u32 	[%rd5+4], %r60;
	ld.global.u32 	%r61, [min_el];
	ld.global.u32 	%r62, [%rd5+8];
	add.s32 	%r63, %r62, %r61;
	st.global.u32 	[%rd5+8], %r63;
	ld.global.u32 	%r64, [min_el];
	ld.global.u32 	%r65, [%rd5+12];
	add.s32 	%r66, %r65, %r64;
	st.global.u32 	[%rd5+12], %r66;
	ld.global.u32 	%r67, [min_el];
	ld.global.u32 	%r68, [%rd5+16];
	add.s32 	%r69, %r68, %r67;
	st.global.u32 	[%rd5+16], %r69;
	ld.global.u32 	%r70, [min_el];
	ld.global.u32 	%r71, [%rd5+20];
	add.s32 	%r72, %r71, %r70;
	st.global.u32 	[%rd5+20], %r72;
	ld.global.u32 	%r73, [min_el];
	ld.global.u32 	%r74, [%rd5+24];
	add.s32 	%r75, %r74, %r73;
	st.global.u32 	[%rd5+24], %r75;
	ld.global.u32 	%r76, [min_el];
	ld.global.u32 	%r77, [%rd5+28];
	add.s32 	%r78, %r77, %r76;
	st.global.u32 	[%rd5+28], %r78;
	add.s32 	%r121, %r121, 16;
	add.s32 	%r120, %r120, 16;
	setp.ne.s32 	%p5, %r121, 0;
	@%p5 bra 	$L__BB2_3;
$L__BB2_4:
	setp.eq.s32 	%p6, %r2, 0;
	@%p6 bra 	$L__BB2_13;
	and.b32  	%r10, %r22, 7;
	setp.lt.u32 	%p7, %r2, 8;
	@%p7 bra 	$L__BB2_7;
	ld.global.u32 	%r79, [min_el];
	add.s32 	%r80, %r123, %r1;
	mul.wide.s32 	%rd6, %r80, 4;
	add.s64 	%rd7, %rd1, %rd6;
	ld.global.u32 	%r81, [%rd7];
	add.s32 	%r82, %r81, %r79;
	st.global.u32 	[%rd7], %r82;
	ld.global.u32 	%r83, [min_el];
	ld.global.u32 	%r84, [%rd7+4];
	add.s32 	%r85, %r84, %r83;
	st.global.u32 	[%rd7+4], %r85;
	ld.global.u32 	%r86, [min_el];
	ld.global.u32 	%r87, [%rd7+8];
	add.s32 	%r88, %r87, %r86;
	st.global.u32 	[%rd7+8], %r88;
	ld.global.u32 	%r89, [min_el];
	ld.global.u32 	%r90, [%rd7+12];
	add.s32 	%r91, %r90, %r89;
	st.global.u32 	[%rd7+12], %r91;
	ld.global.u32 	%r92, [min_el];
	ld.global.u32 	%r93, [%rd7+16];
	add.s32 	%r94, %r93, %r92;
	st.global.u32 	[%rd7+16], %r94;
	ld.global.u32 	%r95, [min_el];
	ld.global.u32 	%r96, [%rd7+20];
	add.s32 	%r97, %r96, %r95;
	st.global.u32 	[%rd7+20], %r97;
	ld.global.u32 	%r98, [min_el];
	ld.global.u32 	%r99, [%rd7+24];
	add.s32 	%r100, %r99, %r98;
	st.global.u32 	[%rd7+24], %r100;
	ld.global.u32 	%r101, [min_el];
	ld.global.u32 	%r102, [%rd7+28];
	add.s32 	%r103, %r102, %r101;
	st.global.u32 	[%rd7+28], %r103;
	add.s32 	%r123, %r123, 8;
$L__BB2_7:
	setp.eq.s32 	%p8, %r10, 0;
	@%p8 bra 	$L__BB2_13;
	and.b32  	%r13, %r22, 3;
	setp.lt.u32 	%p9, %r10, 4;
	@%p9 bra 	$L__BB2_10;
	ld.global.u32 	%r104, [min_el];
	add.s32 	%r105, %r123, %r1;
	mul.wide.s32 	%rd8, %r105, 4;
	add.s64 	%rd9, %rd1, %rd8;
	ld.global.u32 	%r106, [%rd9];
	add.s32 	%r107, %r106, %r104;
	st.global.u32 	[%rd9], %r107;
	ld.global.u32 	%r108, [min_el];
	ld.global.u32 	%r109, [%rd9+4];
	add.s32 	%r110, %r109, %r108;
	st.global.u32 	[%rd9+4], %r110;
	ld.global.u32 	%r111, [min_el];
	ld.global.u32 	%r112, [%rd9+8];
	add.s32 	%r113, %r112, %r111;
	st.global.u32 	[%rd9+8], %r113;
	ld.global.u32 	%r114, [min_el];
	ld.global.u32 	%r115, [%rd9+12];
	add.s32 	%r116, %r115, %r114;
	st.global.u32 	[%rd9+12], %r116;
	add.s32 	%r123, %r123, 4;
$L__BB2_10:
	setp.eq.s32 	%p10, %r13, 0;
	@%p10 bra 	$L__BB2_13;
	add.s32 	%r126, %r123, %r1;
	neg.s32 	%r125, %r13;
$L__BB2_12:
	.pragma "nounroll";
	mul.wide.s32 	%rd10, %r126, 4;
	add.s64 	%rd11, %rd1, %rd10;
	ld.global.u32 	%r117, [min_el];
	ld.global.u32 	%r118, [%rd11];
	add.s32 	%r119, %r118, %r117;
	st.global.u32 	[%rd11], %r119;
	add.s32 	%r126, %r126, 1;
	add.s32 	%r125, %r125, 1;
	setp.ne.s32 	%p11, %r125, 0;
	@%p11 bra 	$L__BB2_12;
$L__BB2_13:
	ret;

}


// ===== COMPILED SASS (sm_100) =====

	.target	sm_100

	.elftype	@"ET_EXEC"


//--------------------- .note.nv.tkinfo           --------------------------
	.section	.note.nv.tkinfo,"",@"SHT_NOTE"
	.sectionflags	@"SHF_NOTE_NV_TKINFO"
	.tkinfo
        /*0018*/ 	.word	0x00000002
        /*0030*/ 	.string	""
        /*0030*/ 	.string	"ptxas"
        /*0030*/ 	.string	"Cuda compilation tools, release 13.0, V13.0.88"
        /*0030*/ 	.string	"Build cuda_13.0.r13.0/compiler.36424714_0"
        /*0030*/ 	.string	"-arch sm_100 -m 64 "



//--------------------- .note.nv.cuinfo           --------------------------
	.section	.note.nv.cuinfo,"",@"SHT_NOTE"
	.sectionflags	@"SHF_NOTE_NV_CUINFO"
        /*0018*/ 	.short	0x0002
        /*001a*/ 	.short	0x0064
        /*001c*/ 	.short	0x0082
	.zero		2


//--------------------- .nv.info                  --------------------------
	.section	.nv.info,"",@"SHT_CUDA_INFO"
	.align	4


	//----- nvinfo : EIATTR_REGCOUNT
	.align		4
        /*0000*/ 	.byte	0x04, 0x2f
        /*0002*/ 	.short	(.L_2 - .L_1)
	.align		4
.L_1:
        /*0004*/ 	.word	index@(_Z8sumRandCPiiii)
        /*0008*/ 	.word	0x00000020


	//----- nvinfo : EIATTR_FRAME_SIZE
	.align		4
.L_2:
        /*000c*/ 	.byte	0x04, 0x11
        /*000e*/ 	.short	(.L_4 - .L_3)
	.align		4
.L_3:
        /*0010*/ 	.word	index@(_Z8sumRandCPiiii)
        /*0014*/ 	.word	0x00000000


	//----- nvinfo : EIATTR_REGCOUNT
	.align		4
.L_4:
        /*0018*/ 	.byte	0x04, 0x2f
        /*001a*/ 	.short	(.L_6 - .L_5)
	.align		4
.L_5:
        /*001c*/ 	.word	index@(_Z7findMinPiiii)
        /*0020*/ 	.word	0x0000000c


	//----- nvinfo : EIATTR_FRAME_SIZE
	.align		4
.L_6:
        /*0024*/ 	.byte	0x04, 0x11
        /*0026*/ 	.short	(.L_8 - .L_7)
	.align		4
.L_7:
        /*0028*/ 	.word	index@(_Z7findMinPiiii)
        /*002c*/ 	.word	0x00000000


	//----- nvinfo : EIATTR_REGCOUNT
	.align		4
.L_8:
        /*0030*/ 	.byte	0x04, 0x2f
        /*0032*/ 	.short	(.L_10 - .L_9)
	.align		4
.L_9:
        /*0034*/ 	.word	index@(_Z9updateMinPiiii)
        /*0038*/ 	.word	0x00000014


	//----- nvinfo : EIATTR_FRAME_SIZE
	.align		4
.L_10:
        /*003c*/ 	.byte	0x04, 0x11
        /*003e*/ 	.short	(.L_12 - .L_11)
	.align		4
.L_11:
        /*0040*/ 	.word	index@(_Z9updateMinPiiii)
        /*0044*/ 	.word	0x00000000


	//----- nvinfo : EIATTR_MIN_STACK_SIZE
	.align		4
.L_12:
        /*0048*/ 	.byte	0x04, 0x12
        /*004a*/ 	.short	(.L_14 - .L_13)
	.align		4
.L_13:
        /*004c*/ 	.word	index@(_Z9updateMinPiiii)
        /*0050*/ 	.word	0x00000000


	//----- nvinfo : EIATTR_MIN_STACK_SIZE
	.align		4
.L_14:
        /*0054*/ 	.byte	0x04, 0x12
        /*0056*/ 	.short	(.L_16 - .L_15)
	.align		4
.L_15:
        /*0058*/ 	.word	index@(_Z7findMinPiiii)
        /*005c*/ 	.word	0x00000000


	//----- nvinfo : EIATTR_MIN_STACK_SIZE
	.align		4
.L_16:
        /*0060*/ 	.byte	0x04, 0x12
        /*0062*/ 	.short	(.L_18 - .L_17)
	.align		4
.L_17:
        /*0064*/ 	.word	index@(_Z8sumRandCPiiii)
        /*0068*/ 	.word	0x00000000
.L_18:


//--------------------- .nv.compat                --------------------------
	.section	.nv.compat,"",@"SHT_CUDA_COMPAT_INFO"
	.align	4
        /*0000*/ 	.byte	0x02, 0x09, 0x00, 0x00, 0x02, 0x02, 0x01, 0x00, 0x02, 0x05, 0x05, 0x00, 0x03, 0x07, 0x01, 0x01
        /*0010*/ 	.byte	0x02, 0x03, 0x00, 0x00, 0x02, 0x06, 0x01, 0x00, 0x04, 0x0b, 0x08, 0x00, 0x09, 0x00, 0x00, 0x00
        /*0020*/ 	.byte	0x00, 0x00, 0x00, 0x00


//--------------------- .nv.info._Z9updateMinPiiii --------------------------
	.section	.nv.info._Z9updateMinPiiii,"",@"SHT_CUDA_INFO"
	.sectionflags	@""
	.align	4


	//----- nvinfo : EIATTR_CUDA_API_VERSION
	.align		4
        /*0000*/ 	.byte	0x04, 0x37
        /*0002*/ 	.short	(.L_20 - .L_19)
.L_19:
        /*0004*/ 	.word	0x00000082


	//----- nvinfo : EIATTR_KPARAM_INFO
	.align		4
.L_20:
        /*0008*/ 	.byte	0x04, 0x17
        /*000a*/ 	.short	(.L_22 - .L_21)
.L_21:
        /*000c*/ 	.word	0x00000000
        /*0010*/ 	.short	0x0003
        /*0012*/ 	.short	0x0010
        /*0014*/ 	.byte	0x00, 0xf0, 0x11, 0x00


	//----- nvinfo : EIATTR_KPARAM_INFO
	.align		4
.L_22:
        /*0018*/ 	.byte	0x04, 0x17
        /*001a*/ 	.short	(.L_24 - .L_23)
.L_23:
        /*001c*/ 	.word	0x00000000
        /*0020*/ 	.short	0x0002
        /*0022*/ 	.short	0x000c
        /*0024*/ 	.byte	0x00, 0xf0, 0x11, 0x00


	//----- nvinfo : EIATTR_KPARAM_INFO
	.align		4
.L_24:
        /*0028*/ 	.byte	0x04, 0x17
        /*002a*/ 	.short	(.L_26 - .L_25)
.L_25:
        /*002c*/ 	.word	0x00000000
        /*0030*/ 	.short	0x0001
        /*0032*/ 	.short	0x0008
        /*0034*/ 	.byte	0x00, 0xf0, 0x11, 0x00


	//----- nvinfo : EIATTR_KPARAM_INFO
	.align		4
.L_26:
        /*0038*/ 	.byte	0x04, 0x17
        /*003a*/ 	.short	(.L_28 - .L_27)
.L_27:
        /*003c*/ 	.word	0x00000000
        /*0040*/ 	.short	0x0000
        /*0042*/ 	.short	0x0000
        /*0044*/ 	.byte	0x00, 0xf5, 0x21, 0x00


	//----- nvinfo : EIATTR_SPARSE_MMA_MASK
	.align		4
.L_28:
        /*0048*/ 	.byte	0x03, 0x50
        /*004a*/ 	.short	0x0000


	//----- nvinfo : EIATTR_MAXREG_COUNT
	.align		4
        /*004c*/ 	.byte	0x03, 0x1b
        /*004e*/ 	.short	0x00ff


	//----- nvinfo : EIATTR_MERCURY_ISA_VERSION
	.align		4
        /*0050*/ 	.byte	0x03, 0x5f
        /*0052*/ 	.short	0x0101


	//----- nvinfo : EIATTR_VRC_CTA_INIT_COUNT
	.align		4
        /*0054*/ 	.byte	0x02, 0x4a
	.zero		1
	.zero		1


	//----- nvinfo : EIATTR_EXIT_INSTR_OFFSETS
	.align		4
        /*0058*/ 	.byte	0x04, 0x1c
        /*005a*/ 	.short	(.L_30 - .L_29)


	//   ....[0]....
.L_29:
        /*005c*/ 	.word	0x000000b0


	//   ....[1]....
        /*0060*/ 	.word	0x00000600


	//   ....[2]....
        /*0064*/ 	.word	0x000008a0


	//   ....[3]....
        /*0068*/ 	.word	0x00000a40


	//   ....[4]....
        /*006c*/ 	.word	0x00000b20


	//----- nvinfo : EIATTR_CBANK_PARAM_SIZE
	.align		4
.L_30:
        /*0070*/ 	.byte	0x03, 0x19
        /*0072*/ 	.short	0x0014


	//----- nvinfo : EIATTR_PARAM_CBANK
	.align		4
        /*0074*/ 	.byte	0x04, 0x0a
        /*0076*/ 	.short	(.L_32 - .L_31)
	.align		4
.L_31:
        /*0078*/ 	.word	index@(.nv.constant0._Z9updateMinPiiii)
        /*007c*/ 	.short	0x0380
        /*007e*/ 	.short	0x0014


	//----- nvinfo : EIATTR_SW_WAR
	.align		4
.L_32:
        /*0080*/ 	.byte	0x04, 0x36
        /*0082*/ 	.short	(.L_34 - .L_33)
.L_33:
        /*0084*/ 	.word	0x00000008
.L_34:


//--------------------- .nv.info._Z7findMinPiiii  --------------------------
	.section	.nv.info._Z7findMinPiiii,"",@"SHT_CUDA_INFO"
	.sectionflags	@""
	.align	4


	//----- nvinfo : EIATTR_CUDA_API_VERSION
	.align		4
        /*0000*/ 	.byte	0x04, 0x37
        /*0002*/ 	.short	(.L_36 - .L_35)
.L_35:
        /*0004*/ 	.word	0x00000082


	//----- nvinfo : EIATTR_KPARAM_INFO
	.align		4
.L_36:
        /*0008*/ 	.byte	0x04, 0x17
        /*000a*/ 	.short	(.L_38 - .L_37)
.L_37:
        /*000c*/ 	.word	0x00000000
        /*0010*/ 	.short	0x0003
        /*0012*/ 	.short	0x0010
        /*0014*/ 	.byte	0x00, 0xf0, 0x11, 0x00


	//----- nvinfo : EIATTR_KPARAM_INFO
	.align		4
.L_38:
        /*0018*/ 	.byte	0x04, 0x17
        /*001a*/ 	.short	(.L_40 - .L_39)
.L_39:
        /*001c*/ 	.word	0x00000000
        /*0020*/ 	.short	0x0002
        /*0022*/ 	.short	0x000c
        /*0024*/ 	.byte	0x00, 0xf0, 0x11, 0x00


	//----- nvinfo : EIATTR_KPARAM_INFO
	.align		4
.L_40:
        /*0028*/ 	.byte	0x04, 0x17
        /*002a*/ 	.short	(.L_42 - .L_41)
.L_41:
        /*002c*/ 	.word	0x00000000
        /*0030*/ 	.short	0x0001
        /*0032*/ 	.short	0x0008
        /*0034*/ 	.byte	0x00, 0xf0, 0x11, 0x00


	//----- nvinfo : EIATTR_KPARAM_INFO
	.align		4
.L_42:
        /*0038*/ 	.byte	0x04, 0x17
        /*003a*/ 	.short	(.L_44 - .L_43)
.L_43:
        /*003c*/ 	.word	0x00000000
        /*0040*/ 	.short	0x0000
        /*0042*/ 	.short	0x0000
        /*0044*/ 	.byte	0x00, 0xf5, 0x21, 0x00


	//----- nvinfo : EIATTR_SPARSE_MMA_MASK
	.align		4
.L_44:
        /*0048*/ 	.byte	0x03, 0x50
        /*004a*/ 	.short	0x0000


	//----- nvinfo : EIATTR_MAXREG_COUNT
	.align		4
        /*004c*/ 	.byte	0x03, 0x1b
        /*004e*/ 	.short	0x00ff


	//----- nvinfo : EIATTR_MERCURY_ISA_VERSION
	.align		4
        /*0050*/ 	.byte	0x03, 0x5f
        /*0052*/ 	.short	0x0101


	//----- nvinfo : EIATTR_INT_WARP_WIDE_INSTR_OFFSETS
	.align		4
        /*0054*/ 	.byte	0x04, 0x31
        /*0056*/ 	.short	(.L_46 - .L_45)


	//   ....[0]....
.L_45:
        /*0058*/ 	.word	0x00000270


	//   ....[1]....
        /*005c*/ 	.word	0x00000280


	//----- nvinfo : EIATTR_VRC_CTA_INIT_COUNT
	.align		4
.L_46:
        /*0060*/ 	.byte	0x02, 0x4a
	.zero		1
	.zero		1


	//----- nvinfo : EIATTR_EXIT_INSTR_OFFSETS
	.align		4
        /*0064*/ 	.byte	0x04, 0x1c
        /*0066*/ 	.short	(.L_48 - .L_47)


	//   ....[0]....
.L_47:
        /*0068*/ 	.word	0x00000030


	//   ....[1]....
        /*006c*/ 	.word	0x00000190


	//   ....[2]....
        /*0070*/ 	.word	0x000002f0


	//----- nvinfo : EIATTR_CRS_STACK_SIZE
	.align		4
.L_48:
        /*0074*/ 	.byte	0x04, 0x1e
        /*0076*/ 	.short	(.L_50 - .L_49)
.L_49:
        /*0078*/ 	.word	0x00000000


	//----- nvinfo : EIATTR_CBANK_PARAM_SIZE
	.align		4
.L_50:
        /*007c*/ 	.byte	0x03, 0x19
        /*007e*/ 	.short	0x0014


	//----- nvinfo : EIATTR_PARAM_CBANK
	.align		4
        /*0080*/ 	.byte	0x04, 0x0a
        /*0082*/ 	.short	(.L_52 - .L_51)
	.align		4
.L_51:
        /*0084*/ 	.word	index@(.nv.constant0._Z7findMinPiiii)
        /*0088*/ 	.short	0x0380
        /*008a*/ 	.short	0x0014


	//----- nvinfo : EIATTR_SW_WAR
	.align		4
.L_52:
        /*008c*/ 	.byte	0x04, 0x36
        /*008e*/ 	.short	(.L_54 - .L_53)
.L_53:
        /*0090*/ 	.word	0x00000008
.L_54:


//--------------------- .nv.info._Z8sumRandCPiiii --------------------------
	.section	.nv.info._Z8sumRandCPiiii,"",@"SHT_CUDA_INFO"
	.sectionflags	@""
	.align	4


	//----- nvinfo : EIATTR_CUDA_API_VERSION
	.align		4
        /*0000*/ 	.byte	0x04, 0x37
        /*0002*/ 	.short	(.L_56 - .L_55)
.L_55:
        /*0004*/ 	.word	0x00000082


	//----- nvinfo : EIATTR_KPARAM_INFO
	.align		4
.L_56:
        /*0008*/ 	.byte	0x04, 0x17
        /*000a*/ 	.short	(.L_58 - .L_57)
.L_57:
        /*000c*/ 	.word	0x00000000
        /*0010*/ 	.short	0x0003
        /*0012*/ 	.short	0x0010
        /*0014*/ 	.byte	0x00, 0xf0, 0x11, 0x00


	//----- nvinfo : EIATTR_KPARAM_INFO
	.align		4
.L_58:
        /*0018*/ 	.byte	0x04, 0x17
        /*001a*/ 	.short	(.L_60 - .L_59)
.L_59:
        /*001c*/ 	.word	0x00000000
        /*0020*/ 	.short	0x0002
        /*0022*/ 	.short	0x000c
        /*0024*/ 	.byte	0x00, 0xf0, 0x11, 0x00


	//----- nvinfo : EIATTR_KPARAM_INFO
	.align		4
.L_60:
        /*0028*/ 	.byte	0x04, 0x17
        /*002a*/ 	.short	(.L_62 - .L_61)
.L_61:
        /*002c*/ 	.word	0x00000000
        /*0030*/ 	.short	0x0001
        /*0032*/ 	.short	0x0008
        /*0034*/ 	.byte	0x00, 0xf0, 0x11, 0x00


	//----- nvinfo : EIATTR_KPARAM_INFO
	.align		4
.L_62:
        /*0038*/ 	.byte	0x04, 0x17
        /*003a*/ 	.short	(.L_64 - .L_63)
.L_63:
        /*003c*/ 	.word	0x00000000
        /*0040*/ 	.short	0x0000
        /*0042*/ 	.short	0x0000
        /*0044*/ 	.byte	0x00, 0xf5, 0x21, 0x00


	//----- nvinfo : EIATTR_SPARSE_MMA_MASK
	.align		4
.L_64:
        /*0048*/ 	.byte	0x03, 0x50
        /*004a*/ 	.short	0x0000


	//----- nvinfo : EIATTR_MAXREG_COUNT
	.align		4
        /*004c*/ 	.byte	0x03, 0x1b
        /*004e*/ 	.short	0x00ff


	//----- nvinfo : EIATTR_MERCURY_ISA_VERSION
	.align		4
        /*0050*/ 	.byte	0x03, 0x5f
        /*0052*/ 	.short	0x0101


	//----- nvinfo : EIATTR_VRC_CTA_INIT_COUNT
	.align		4
        /*0054*/ 	.byte	0x02, 0x4a
	.zero		1
	.zero		1


	//----- nvinfo : EIATTR_EXIT_INSTR_OFFSETS
	.align		4
        /*0058*/ 	.byte	0x04, 0x1c
        /*005a*/ 	.short	(.L_66 - .L_65)


	//   ....[0]....
.L_65:
        /*005c*/ 	.word	0x00000280


	//   ....[1]....
        /*0060*/ 	.word	0x00001150


	//   ....[2]....
        /*0064*/ 	.word	0x00001860


	//   ....[3]....
        /*0068*/ 	.word	0x00001c10


	//   ....[4]....
        /*006c*/ 	.word	0x00001dd0


	//----- nvinfo : EIATTR_CBANK_PARAM_SIZE
	.align		4
.L_66:
        /*0070*/ 	.byte	0x03, 0x19
        /*0072*/ 	.short	0x0014


	//----- nvinfo : EIATTR_PARAM_CBANK
	.align		4
        /*0074*/ 	.byte	0x04, 0x0a
        /*0076*/ 	.short	(.L_68 - .L_67)
	.align		4
.L_67:
        /*0078*/ 	.word	index@(.nv.constant0._Z8sumRandCPiiii)
        /*007c*/ 	.short	0x0380
        /*007e*/ 	.short	0x0014


	//----- nvinfo : EIATTR_SW_WAR
	.align		4
.L_68:
        /*0080*/ 	.byte	0x04, 0x36
        /*0082*/ 	.short	(.L_70 - .L_69)
.L_69:
        /*0084*/ 	.word	0x00000008
.L_70:


//--------------------- .nv.callgraph             --------------------------
	.section	.nv.callgraph,"",@"SHT_CUDA_CALLGRAPH"
	.align	4
	.sectionentsize	8
	.align		4
        /*0000*/ 	.word	0x00000000
	.align		4
        /*0004*/ 	.word	0xffffffff
	.align		4
        /*0008*/ 	.word	0x00000000
	.align		4
        /*000c*/ 	.word	0xfffffffe
	.align		4
        /*0010*/ 	.word	0x00000000
	.align		4
        /*0014*/ 	.word	0xfffffffd
	.align		4
        /*0018*/ 	.word	0x00000000
	.align		4
        /*001c*/ 	.word	0xfffffffc


//--------------------- .nv.constant4             --------------------------
	.section	.nv.constant4,"a",@progbits
	.align	8
	.align		8
.nv.constant4:
        /*0000*/ 	.dword	min_el


//--------------------- .text._Z9updateMinPiiii   --------------------------
	.section	.text._Z9updateMinPiiii,"ax",@progbits
	.align	128
        .global         _Z9updateMinPiiii
        .type           _Z9updateMinPiiii,@function
        .size           _Z9updateMinPiiii,(.L_x_17 - _Z9updateMinPiiii)
        .other          _Z9updateMinPiiii,@"STO_CUDA_ENTRY STV_DEFAULT"
_Z9updateMinPiiii:
.text._Z9updateMinPiiii:
[----:B------:R-:W-:Y:S01]  /*0000*/  LDC R1, c[0x0][0x37c] ;  /* 0x0000df00ff017b82 */ /* 0x000fe20000000800 */
[----:B------:R-:W0:Y:S07]  /*0010*/  S2R R0, SR_TID.X ;  /* 0x0000000000007919 */ /* 0x000e2e0000002100 */
[----:B------:R-:W0:Y:S01]  /*0020*/  S2UR UR6, SR_CTAID.X ;  /* 0x00000000000679c3 */ /* 0x000e220000002500 */
[----:B------:R-:W1:Y:S07]  /*0030*/  LDCU.64 UR4, c[0x0][0x388] ;  /* 0x00007100ff0477ac */ /* 0x000e6e0008000a00 */
[----:B------:R-:W0:Y:S08]  /*0040*/  LDC R3, c[0x0][0x360] ;  /* 0x0000d800ff037b82 */ /* 0x000e300000000800 */
[----:B------:R-:W2:Y:S01]  /*0050*/  LDC R2, c[0x0][0x390] ;  /* 0x0000e400ff027b82 */ /* 0x000ea20000000800 */
[----:B-1----:R-:W-:Y:S01]  /*0060*/  UIMAD UR4, UR5, UR4, URZ ;  /* 0x00000004050472a4 */ /* 0x002fe2000f8e02ff */
[----:B0-----:R-:W-:-:S04]  /*0070*/  IMAD R3, R3, UR6, R0 ;  /* 0x0000000603037c24 */ /* 0x001fc8000f8e0200 */
[----:B--2---:R-:W-:Y:S01]  /*0080*/  IMAD R0, R3, R2, RZ ;  /* 0x0000000203007224 */ /* 0x004fe200078e02ff */
[----:B------:R-:W-:-:S04]  /*0090*/  ISETP.GE.AND P0, PT, R2, 0x1, PT ;  /* 0x000000010200780c */ /* 0x000fc80003f06270 */
[----:B------:R-:W-:-:S13]  /*00a0*/  ISETP.GE.OR P0, PT, R0, UR4, !P0 ;  /* 0x0000000400007c0c */ /* 0x000fda000c706670 */
[----:B------:R-:W-:Y:S05]  /*00b0*/  @P0 EXIT ;  /* 0x000000000000094d */ /* 0x000fea0003800000 */
[C---:B------:R-:W-:Y:S01]  /*00c0*/  ISETP.GE.U32.AND P1, PT, R2.reuse, 0x10, PT ;  /* 0x000000100200780c */ /* 0x040fe20003f26070 */
[----:B------:R-:W0:Y:S01]  /*00d0*/  LDCU.64 UR6, c[0x0][0x358] ;  /* 0x00006b00ff0677ac */ /* 0x000e220008000a00 */
[----:B------:R-:W-:Y:S01]  /*00e0*/  LOP3.LUT R12, R2, 0xf, RZ, 0xc0, !PT ;  /* 0x0000000f020c7812 */ /* 0x000fe200078ec0ff */
[----:B------:R-:W-:-:S03]  /*00f0*/  IMAD.MOV.U32 R3, RZ, RZ, RZ ;  /* 0x000000ffff037224 */ /* 0x000fc600078e00ff */
[----:B------:R-:W-:-:S07]  /*0100*/  ISETP.NE.AND P0, PT, R12, RZ, PT ;  /* 0x000000ff0c00720c */ /* 0x000fce0003f05270 */
[----:B------:R-:W-:Y:S06]  /*0110*/  @!P1 BRA `(.L_x_0) ;  /* 0x0000000400389947 */ /* 0x000fec0003800000 */
[----:B------:R-:W1:Y:S01]  /*0120*/  LDC.64 R4, c[0x4][RZ] ;  /* 0x01000000ff047b82 */ /* 0x000e620000000a00 */
[----:B------:R-:W2:Y:S01]  /*0130*/  LDCU.64 UR4, c[0x0][0x380] ;  /* 0x00007000ff0477ac */ /* 0x000ea20008000a00 */
[----:B------:R-:W-:Y:S01]  /*0140*/  LOP3.LUT R3, R2, 0x7ffffff0, RZ, 0xc0, !PT ;  /* 0x7ffffff002037812 */ /* 0x000fe200078ec0ff */
[----:B------:R-:W-:-:S03]  /*0150*/  IMAD.MOV.U32 R8, RZ, RZ, R0 ;  /* 0x000000ffff087224 */ /* 0x000fc600078e0000 */
[----:B------:R-:W-:Y:S01]  /*0160*/  IADD3 R9, PT, PT, -R3, RZ, RZ ;  /* 0x000000ff03097210 */ /* 0x000fe20007ffe1ff */
[----:B--2---:R-:W-:-:S04]  /*0170*/  UIADD3 UR4, UP0, UPT, UR4, 0x20, URZ ;  /* 0x0000002004047890 */ /* 0x004fc8000ff1e0ff */
[----:B------:R-:W-:-:S12]  /*0180*/  UIADD3.X UR5, UPT, UPT, URZ, UR5, URZ, UP0, !UPT ;  /* 0x00000005ff057290 */ /* 0x000fd800087fe4ff */
.L_x_1:
[----:B--2---:R-:W-:Y:S01]  /*0190*/  IMAD.U32 R6, RZ, RZ, UR4 ;  /* 0x00000004ff067e24 */ /* 0x004fe2000f8e00ff */
[----:B01----:R-:W2:Y:S01]  /*01a0*/  LDG.E R10, desc[UR6][R4.64] ;  /* 0x00000006040a7981 */ /* 0x003ea2000c1e1900 */
[----:B------:R-:W-:Y:S02]  /*01b0*/  IMAD.U32 R7, RZ, RZ, UR5 ;  /* 0x00000005ff077e24 */ /* 0x000fe4000f8e00ff */
[----:B------:R-:W-:-:S05]  /*01c0*/  IMAD.WIDE R6, R8, 0x4, R6 ;  /* 0x0000000408067825 */ /* 0x000fca00078e0206 */
[----:B------:R-:W2:Y:S04]  /*01d0*/  LDG.E R11, desc[UR6][R6.64+-0x20] ;  /* 0xffffe006060b7981 */ /* 0x000ea8000c1e1900 */
[----:B------:R-:W3:Y:S04]  /*01e0*/  LDG.E R13, desc[UR6][R6.64+-0x1c] ;  /* 0xffffe406060d7981 */ /* 0x000ee8000c1e1900 */
[----:B------:R-:W4:Y:S04]  /*01f0*/  LDG.E R15, desc[UR6][R6.64+-0x18] ;  /* 0xffffe806060f7981 */ /* 0x000f28000c1e1900 */
[----:B------:R-:W5:Y:S01]  /*0200*/  LDG.E R17, desc[UR6][R6.64+-0x14] ;  /* 0xffffec0606117981 */ /* 0x000f62000c1e1900 */
[----:B--2---:R-:W-:-:S05]  /*0210*/  IADD3 R11, PT, PT, R10, R11, RZ ;  /* 0x0000000b0a0b7210 */ /* 0x004fca0007ffe0ff */
[----:B------:R0:W-:Y:S04]  /*0220*/  STG.E desc[UR6][R6.64+-0x20], R11 ;  /* 0xffffe00b06007986 */ /* 0x0001e8000c101906 */
[----:B------:R-:W3:Y:S04]  /*0230*/  LDG.E R10, desc[UR6][R4.64] ;  /* 0x00000006040a7981 */ /* 0x000ee8000c1e1900 */
[----:B0-----:R-:W2:Y:S01]  /*0240*/  LDG.E R11, desc[UR6][R6.64+-0x10] ;  /* 0xfffff006060b7981 */ /* 0x001ea2000c1e1900 */
[----:B---3--:R-:W-:-:S05]  /*0250*/  IMAD.IADD R13, R10, 0x1, R13 ;  /* 0x000000010a0d7824 */ /* 0x008fca00078e020d */
[----:B------:R0:W-:Y:S04]  /*0260*/  STG.E desc[UR6][R6.64+-0x1c], R13 ;  /* 0xffffe40d06007986 */ /* 0x0001e8000c101906 */
[----:B------:R-:W4:Y:S04]  /*0270*/  LDG.E R10, desc[UR6][R4.64] ;  /* 0x00000006040a7981 */ /* 0x000f28000c1e1900 */
[----:B0-----:R-:W3:Y:S01]  /*0280*/  LDG.E R13, desc[UR6][R6.64+-0xc] ;  /* 0xfffff406060d7981 */ /* 0x001ee2000c1e1900 */
[----:B----4-:R-:W-:-:S05]  /*0290*/  IMAD.IADD R15, R10, 0x1, R15 ;  /* 0x000000010a0f7824 */ /* 0x010fca00078e020f */
[----:B------:R0:W-:Y:S04]  /*02a0*/  STG.E desc[UR6][R6.64+-0x18], R15 ;  /* 0xffffe80f06007986 */ /* 0x0001e8000c101906 */
[----:B------:R-:W5:Y:S04]  /*02b0*/  LDG.E R10, desc[UR6][R4.64] ;  /* 0x00000006040a7981 */ /* 0x000f68000c1e1900 */
[----:B0-----:R-:W4:Y:S01]  /*02c0*/  LDG.E R15, desc[UR6][R6.64+-0x8] ;  /* 0xfffff806060f7981 */ /* 0x001f22000c1e1900 */
[----:B-----5:R-:W-:-:S05]  /*02d0*/  IADD3 R17, PT, PT, R10, R17, RZ ;  /* 0x000000110a117210 */ /* 0x020fca0007ffe0ff */
[----:B------:R0:W-:Y:S04]  /*02e0*/  STG.E desc[UR6][R6.64+-0x14], R17 ;  /* 0xffffec1106007986 */ /* 0x0001e8000c101906 */
[----:B------:R-:W2:Y:S04]  /*02f0*/  LDG.E R10, desc[UR6][R4.64] ;  /* 0x00000006040a7981 */ /* 0x000ea8000c1e1900 */
[----:B0-----:R-:W5:Y:S01]  /*0300*/  LDG.E R17, desc[UR6][R6.64+-0x4] ;  /* 0xfffffc0606117981 */ /* 0x001f62000c1e1900 */
[----:B--2---:R-:W-:-:S05]  /*0310*/  IMAD.IADD R11, R10, 0x1, R11 ;  /* 0x000000010a0b7824 */ /* 0x004fca00078e020b */
[----:B------:R0:W-:Y:S04]  /*0320*/  STG.E desc[UR6][R6.64+-0x10], R11 ;  /* 0xfffff00b06007986 */ /* 0x0001e8000c101906 */
[----:B------:R-:W3:Y:S04]  /*0330*/  LDG.E R10, desc[UR6][R4.64] ;  /* 0x00000006040a7981 */ /* 0x000ee8000c1e1900 */
[----:B0-----:R-:W2:Y:S01]  /*0340*/  LDG.E R11, desc[UR6][R6.64] ;  /* 0x00000006060b7981 */ /* 0x001ea2000c1e1900 */
[----:B---3--:R-:W-:-:S05]  /*0350*/  IMAD.IADD R13, R10, 0x1, R13 ;  /* 0x000000010a0d7824 */ /* 0x008fca00078e020d */
[----:B------:R0:W-:Y:S04]  /*0360*/  STG.E desc[UR6][R6.64+-0xc], R13 ;  /* 0xfffff40d06007986 */ /* 0x0001e8000c101906 */
[----:B------:R-:W4:Y:S04]  /*0370*/  LDG.E R10, desc[UR6][R4.64] ;  /* 0x00000006040a7981 */ /* 0x000f28000c1e1900 */
[----:B0-----:R-:W3:Y:S01]  /*0380*/  LDG.E R13, desc[UR6][R6.64+0x4] ;  /* 0x00000406060d7981 */ /* 0x001ee2000c1e1900 */
[----:B----4-:R-:W-:-:S05]  /*0390*/  IADD3 R15, PT, PT, R10, R15, RZ ;  /* 0x0000000f0a0f7210 */ /* 0x010fca0007ffe0ff */
[----:B------:R0:W-:Y:S04]  /*03a0*/  STG.E desc[UR6][R6.64+-0x8], R15 ;  /* 0xfffff80f06007986 */ /* 0x0001e8000c101906 */
[----:B------:R-:W5:Y:S04]  /*03b0*/  LDG.E R10, desc[UR6][R4.64] ;  /* 0x00000006040a7981 */ /* 0x000f68000c1e1900 */
[----:B0-----:R-:W4:Y:S01]  /*03c0*/  LDG.E R15, desc[UR6][R6.64+0x8] ;  /* 0x00000806060f7981 */ /* 0x001f22000c1e1900 */
[----:B-----5:R-:W-:-:S05]  /*03d0*/  IMAD.IADD R17, R10, 0x1, R17 ;  /* 0x000000010a117824 */ /* 0x020fca00078e0211 */
[----:B------:R0:W-:Y:S04]  /*03e0*/  STG.E desc[UR6][R6.64+-0x4], R17 ;  /* 0xfffffc1106007986 */ /* 0x0001e8000c101906 */
[----:B------:R-:W2:Y:S04]  /*03f0*/  LDG.E R10, desc[UR6][R4.64] ;  /* 0x00000006040a7981 */ /* 0x000ea8000c1e1900 */
[----:B0-----:R-:W5:Y:S01]  /*0400*/  LDG.E R17, desc[UR6][R6.64+0xc] ;  /* 0x00000c0606117981 */ /* 0x001f62000c1e1900 */
[----:B--2---:R-:W-:-:S05]  /*0410*/  IMAD.IADD R11, R10, 0x1, R11 ;  /* 0x000000010a0b7824 */ /* 0x004fca00078e020b */
[----:B------:R0:W-:Y:S04]  /*0420*/  STG.E desc[UR6][R6.64], R11 ;  /* 0x0000000b06007986 */ /* 0x0001e8000c101906 */
[----:B------:R-:W3:Y:S04]  /*0430*/  LDG.E R10, desc[UR6][R4.64] ;  /* 0x00000006040a7981 */ /* 0x000ee8000c1e1900 */
[----:B0-----:R-:W2:Y:S01]  /*0440*/  LDG.E R11, desc[UR6][R6.64+0x10] ;  /* 0x00001006060b7981 */ /* 0x001ea2000c1e1900 */
[----:B---3--:R-:W-:-:S05]  /*0450*/  IADD3 R13, PT, PT, R10, R13, RZ ;  /* 0x0000000d0a0d7210 */ /* 0x008fca0007ffe0ff */
[----:B------:R0:W-:Y:S04]  /*0460*/  STG.E desc[UR6][R6.64+0x4], R13 ;  /* 0x0000040d06007986 */ /* 0x0001e8000c101906 */
[----:B------:R-:W4:Y:S04]  /*0470*/  LDG.E R10, desc[UR6][R4.64] ;  /* 0x00000006040a7981 */ /* 0x000f28000c1e1900 */
[----:B0-----:R-:W3:Y:S01]  /*0480*/  LDG.E R13, desc[UR6][R6.64+0x14] ;  /* 0x00001406060d7981 */ /* 0x001ee2000c1e1900 */
[----:B----4-:R-:W-:-:S05]  /*0490*/  IMAD.IADD R15, R10, 0x1, R15 ;  /* 0x000000010a0f7824 */ /* 0x010fca00078e020f */
[----:B------:R0:W-:Y:S04]  /*04a0*/  STG.E desc[UR6][R6.64+0x8], R15 ;  /* 0x0000080f06007986 */ /* 0x0001e8000c101906 */
[----:B------:R-:W5:Y:S04]  /*04b0*/  LDG.E R10, desc[UR6][R4.64] ;  /* 0x00000006040a7981 */ /* 0x000f68000c1e1900 */
[----:B0-----:R-:W4:Y:S01]  /*04c0*/  LDG.E R15, desc[UR6][R6.64+0x18] ;  /* 0x00001806060f7981 */ /* 0x001f22000c1e1900 */
[----:B-----5:R-:W-:-:S05]  /*04d0*/  IMAD.IADD R17, R10, 0x1, R17 ;  /* 0x000000010a117824 */ /* 0x020fca00078e0211 */
[----:B------:R0:W-:Y:S04]  /*04e0*/  STG.E desc[UR6][R6.64+0xc], R17 ;  /* 0x00000c1106007986 */ /* 0x0001e8000c101906 */
[----:B------:R-:W2:Y:S04]  /*04f0*/  LDG.E R10, desc[UR6][R4.64] ;  /* 0x00000006040a7981 */ /* 0x000ea8000c1e1900 */
[----:B0-----:R-:W5:Y:S01]  /*0500*/  LDG.E R17, desc[UR6][R6.64+0x1c] ;  /* 0x00001c0606117981 */ /* 0x001f62000c1e1900 */
[----:B--2---:R-:W-:-:S05]  /*0510*/  IADD3 R11, PT, PT, R10, R11, RZ ;  /* 0x0000000b0a0b7210 */ /* 0x004fca0007ffe0ff */
[----:B------:R2:W-:Y:S04]  /*0520*/  STG.E desc[UR6][R6.64+0x10], R11 ;  /* 0x0000100b06007986 */ /* 0x0005e8000c101906 */
[----:B------:R-:W3:Y:S02]  /*0530*/  LDG.E R10, desc[UR6][R4.64] ;  /* 0x00000006040a7981 */ /* 0x000ee4000c1e1900 */
[----:B---3--:R-:W-:-:S05]  /*0540*/  IMAD.IADD R13, R10, 0x1, R13 ;  /* 0x000000010a0d7824 */ /* 0x008fca00078e020d */
[----:B------:R2:W-:Y:S04]  /*0550*/  STG.E desc[UR6][R6.64+0x14], R13 ;  /* 0x0000140d06007986 */ /* 0x0005e8000c101906 */
[----:B------:R-:W4:Y:S01]  /*0560*/  LDG.E R10, desc[UR6][R4.64] ;  /* 0x00000006040a7981 */ /* 0x000f22000c1e1900 */
[----:B------:R-:W-:Y:S02]  /*0570*/  IADD3 R9, PT, PT, R9, 0x10, RZ ;  /* 0x0000001009097810 */ /* 0x000fe40007ffe0ff */
[----:B----4-:R-:W-:-:S05]  /*0580*/  IADD3 R15, PT, PT, R10, R15, RZ ;  /* 0x0000000f0a0f7210 */ /* 0x010fca0007ffe0ff */
[----:B------:R2:W-:Y:S04]  /*0590*/  STG.E desc[UR6][R6.64+0x18], R15 ;  /* 0x0000180f06007986 */ /* 0x0005e8000c101906 */
[----:B------:R-:W5:Y:S01]  /*05a0*/  LDG.E R10, desc[UR6][R4.64] ;  /* 0x00000006040a7981 */ /* 0x000f62000c1e1900 */
[----:B------:R-:W-:Y:S01]  /*05b0*/  ISETP.NE.AND P1, PT, R9, RZ, PT ;  /* 0x000000ff0900720c */ /* 0x000fe20003f25270 */
[----:B------:R-:W-:Y:S02]  /*05c0*/  VIADD R8, R8, 0x10 ;  /* 0x0000001008087836 */ /* 0x000fe40000000000 */
[----:B-----5:R-:W-:-:S05]  /*05d0*/  IMAD.IADD R17, R10, 0x1, R17 ;  /* 0x000000010a117824 */ /* 0x020fca00078e0211 */
[----:B------:R2:W-:Y:S05]  /*05e0*/  STG.E desc[UR6][R6.64+0x1c], R17 ;  /* 0x00001c1106007986 */ /* 0x0005ea000c101906 */
[----:B------:R-:W-:Y:S05]  /*05f0*/  @P1 BRA `(.L_x_1) ;  /* 0xfffffff800e41947 */ /* 0x000fea000383ffff */
.L_x_0:
[----:B0-----:R-:W-:Y:S05]  /*0600*/  @!P0 EXIT ;  /* 0x000000000000894d */ /* 0x001fea0003800000 */
[----:B------:R-:W-:Y:S02]  /*0610*/  ISETP.GE.U32.AND P0, PT, R12, 0x8, PT ;  /* 0x000000080c00780c */ /* 0x000fe40003f06070 */
[----:B------:R-:W-:-:S04]  /*0620*/  LOP3.LUT R10, R2, 0x7, RZ, 0xc0, !PT ;  /* 0x00000007020a7812 */ /* 0x000fc800078ec0ff */
[----:B------:R-:W-:-:S07]  /*0630*/  ISETP.NE.AND P1, PT, R10, RZ, PT ;  /* 0x000000ff0a00720c */ /* 0x000fce0003f25270 */
[----:B------:R-:W-:Y:S06]  /*0640*/  @!P0 BRA `(.L_x_2) ;  /* 0x0000000000948947 */ /* 0x000fec0003800000 */
[----:B--2---:R-:W0:Y:S01]  /*0650*/  LDC.64 R6, c[0x0][0x380] ;  /* 0x0000e000ff067b82 */ /* 0x004e220000000a00 */
[----:B------:R-:W-:-:S07]  /*0660*/  IADD3 R9, PT, PT, R0, R3, RZ ;  /* 0x0000000300097210 */ /* 0x000fce0007ffe0ff */
[----:B------:R-:W1:Y:S01]  /*0670*/  LDC.64 R4, c[0x4][RZ] ;  /* 0x01000000ff047b82 */ /* 0x000e620000000a00 */
[----:B0-----:R-:W-:-:S05]  /*0680*/  IMAD.WIDE R6, R9, 0x4, R6 ;  /* 0x0000000409067825 */ /* 0x001fca00078e0206 */
[----:B------:R-:W2:Y:S04]  /*0690*/  LDG.E R9, desc[UR6][R6.64] ;  /* 0x0000000606097981 */ /* 0x000ea8000c1e1900 */
[----:B-1----:R-:W2:Y:S04]  /*06a0*/  LDG.E R8, desc[UR6][R4.64] ;  /* 0x0000000604087981 */ /* 0x002ea8000c1e1900 */
[----:B------:R-:W3:Y:S04]  /*06b0*/  LDG.E R11, desc[UR6][R6.64+0x4] ;  /* 0x00000406060b7981 */ /* 0x000ee8000c1e1900 */
[----:B------:R-:W4:Y:S04]  /*06c0*/  LDG.E R13, desc[UR6][R6.64+0x8] ;  /* 0x00000806060d7981 */ /* 0x000f28000c1e1900 */
[----:B------:R-:W5:Y:S01]  /*06d0*/  LDG.E R15, desc[UR6][R6.64+0xc] ;  /* 0x00000c06060f7981 */ /* 0x000f62000c1e1900 */
        /* <DEDUP_REMOVED lines=18> */
[----:B------:R-:W3:Y:S02]  /*0800*/  LDG.E R8, desc[UR6][R4.64] ;  /* 0x0000000604087981 */ /* 0x000ee4000c1e1900 */
[----:B---3--:R-:W-:-:S05]  /*0810*/  IADD3 R11, PT, PT, R8, R11, RZ ;  /* 0x0000000b080b7210 */ /* 0x008fca0007ffe0ff */
[----:B------:R0:W-:Y:S04]  /*0820*/  STG.E desc[UR6][R6.64+0x14], R11 ;  /* 0x0000140b06007986 */ /* 0x0001e8000c101906 */
[----:B------:R-:W4:Y:S02]  /*0830*/  LDG.E R8, desc[UR6][R4.64] ;  /* 0x0000000604087981 */ /* 0x000f24000c1e1900 */
[----:B----4-:R-:W-:-:S05]  /*0840*/  IMAD.IADD R13, R8, 0x1, R13 ;  /* 0x00000001080d7824 */ /* 0x010fca00078e020d */
[----:B------:R0:W-:Y:S04]  /*0850*/  STG.E desc[UR6][R6.64+0x18], R13 ;  /* 0x0000180d06007986 */ /* 0x0001e8000c101906 */
[----:B------:R-:W5:Y:S01]  /*0860*/  LDG.E R8, desc[UR6][R4.64] ;  /* 0x0000000604087981 */ /* 0x000f62000c1e1900 */
[----:B------:R-:W-:Y:S01]  /*0870*/  VIADD R3, R3, 0x8 ;  /* 0x0000000803037836 */ /* 0x000fe20000000000 */
[----:B-----5:R-:W-:-:S05]  /*0880*/  IADD3 R15, PT, PT, R8, R15, RZ ;  /* 0x0000000f080f7210 */ /* 0x020fca0007ffe0ff */
[----:B------:R0:W-:Y:S02]  /*0890*/  STG.E desc[UR6][R6.64+0x1c], R15 ;  /* 0x00001c0f06007986 */ /* 0x0001e4000c101906 */
.L_x_2:
[----:B------:R-:W-:Y:S05]  /*08a0*/  @!P1 EXIT ;  /* 0x000000000000994d */ /* 0x000fea0003800000 */
[----:B------:R-:W-:Y:S02]  /*08b0*/  ISETP.GE.U32.AND P0, PT, R10, 0x4, PT ;  /* 0x000000040a00780c */ /* 0x000fe40003f06070 */
[----:B------:R-:W-:-:S04]  /*08c0*/  LOP3.LUT R2, R2, 0x3, RZ, 0xc0, !PT ;  /* 0x0000000302027812 */ /* 0x000fc800078ec0ff */
[----:B------:R-:W-:-:S07]  /*08d0*/  ISETP.NE.AND P1, PT, R2, RZ, PT ;  /* 0x000000ff0200720c */ /* 0x000fce0003f25270 */
[----:B------:R-:W-:Y:S06]  /*08e0*/  @!P0 BRA `(.L_x_3) ;  /* 0x0000000000548947 */ /* 0x000fec0003800000 */
[----:B0-2---:R-:W0:Y:S01]  /*08f0*/  LDC.64 R6, c[0x0][0x380] ;  /* 0x0000e000ff067b82 */ /* 0x005e220000000a00 */
        /* <DEDUP_REMOVED lines=20> */
.L_x_3:
[----:B------:R-:W-:Y:S05]  /*0a40*/  @!P1 EXIT ;  /* 0x000000000000994d */ /* 0x000fea0003800000 */
[----:B------:R-:W3:Y:S01]  /*0a50*/  LDC.64 R4, c[0x4][RZ] ;  /* 0x01000000ff047b82 */ /* 0x000ee20000000a00 */
[----:B01----:R-:W-:Y:S01]  /*0a60*/  IADD3 R9, PT, PT, R0, R3, RZ ;  /* 0x0000000300097210 */ /* 0x003fe20007ffe0ff */
[----:B------:R-:W-:-:S06]  /*0a70*/  IMAD.MOV R0, RZ, RZ, -R2 ;  /* 0x000000ffff007224 */ /* 0x000fcc00078e0a02 */
[----:B--2---:R-:W0:Y:S02]  /*0a80*/  LDC.64 R6, c[0x0][0x380] ;  /* 0x0000e000ff067b82 */ /* 0x004e240000000a00 */
.L_x_4:
[C---:B01----:R-:W-:Y:S01]  /*0a90*/  IMAD.WIDE R2, R9.reuse, 0x4, R6 ;  /* 0x0000000409027825 */ /* 0x043fe200078e0206 */
[----:B---3--:R-:W2:Y:S04]  /*0aa0*/  LDG.E R8, desc[UR6][R4.64] ;  /* 0x0000000604087981 */ /* 0x008ea8000c1e1900 */
[----:B------:R-:W2:Y:S01]  /*0ab0*/  LDG.E R11, desc[UR6][R2.64] ;  /* 0x00000006020b7981 */ /* 0x000ea2000c1e1900 */
[----:B------:R-:W-:Y:S01]  /*0ac0*/  VIADD R0, R0, 0x1 ;  /* 0x0000000100007836 */ /* 0x000fe20000000000 */
[----:B------:R-:W-:-:S04]  /*0ad0*/  IADD3 R9, PT, PT, R9, 0x1, RZ ;  /* 0x0000000109097810 */ /* 0x000fc80007ffe0ff */
[----:B------:R-:W-:Y:S02]  /*0ae0*/  ISETP.NE.AND P0, PT, R0, RZ, PT ;  /* 0x000000ff0000720c */ /* 0x000fe40003f05270 */
[----:B--2---:R-:W-:-:S05]  /*0af0*/  IADD3 R11, PT, PT, R8, R11, RZ ;  /* 0x0000000b080b7210 */ /* 0x004fca0007ffe0ff */
[----:B------:R1:W-:Y:S06]  /*0b00*/  STG.E desc[UR6][R2.64], R11 ;  /* 0x0000000b02007986 */ /* 0x0003ec000c101906 */
[----:B------:R-:W-:Y:S05]  /*0b10*/  @P0 BRA `(.L_x_4) ;  /* 0xfffffffc00dc0947 */ /* 0x000fea000383ffff */
[----:B------:R-:W-:Y:S05]  /*0b20*/  EXIT ;  /* 0x000000000000794d */ /* 0x000fea0003800000 */
.L_x_5:
[----:B------:R-:W-:-:S00]  /*0b30*/  BRA `(.L_x_5) ;  /* 0xfffffffc00fc7947 */ /* 0x000fc0000383ffff */
[----:B------:R-:W-:-:S00]  /*0b40*/  NOP ;  /* 0x0000000000007918 */ /* 0x000fc00000000000 */
        /* <DEDUP_REMOVED lines=11> */
.L_x_17:


//--------------------- .text._Z7findMinPiiii     --------------------------
	.section	.text._Z7findMinPiiii,"ax",@progbits
	.align	128
        .global         _Z7findMinPiiii
        .type           _Z7findMinPiiii,@function
        .size           _Z7findMinPiiii,(.L_x_18 - _Z7findMinPiiii)
        .other          _Z7findMinPiiii,@"STO_CUDA_ENTRY STV_DEFAULT"
_Z7findMinPiiii:
.text._Z7findMinPiiii:
[----:B------:R-:W-:Y:S08]  /*0000*/  LDC R1, c[0x0][0x37c] ;  /* 0x0000df00ff017b82 */ /* 0x000ff00000000800 */
[----:B------:R-:W0:Y:S02]  /*0010*/  LDC R0, c[0x0][0x390] ;  /* 0x0000e400ff007b82 */ /* 0x000e240000000800 */
[----:B0-----:R-:W-:-:S13]  /*0020*/  ISETP.GE.AND P0, PT, R0, 0x1, PT ;  /* 0x000000010000780c */ /* 0x001fda0003f06270 */
[----:B------:R-:W-:Y:S05]  /*0030*/  @!P0 EXIT ;  /* 0x000000000000894d */ /* 0x000fea0003800000 */
[----:B------:R-:W0:Y:S01]  /*0040*/  S2R R0, SR_TID.X ;  /* 0x0000000000007919 */ /* 0x000e220000002100 */
[----:B------:R-:W1:Y:S01]  /*0050*/  LDC R9, c[0x0][0x390] ;  /* 0x0000e400ff097b82 */ /* 0x000e620000000800 */
[----:B------:R-:W0:Y:S01]  /*0060*/  LDCU UR6, c[0x0][0x360] ;  /* 0x00006c00ff0677ac */ /* 0x000e220008000800 */
[----:B------:R-:W0:Y:S01]  /*0070*/  S2R R3, SR_CTAID.X ;  /* 0x0000000000037919 */ /* 0x000e220000002500 */
[----:B------:R-:W2:Y:S05]  /*0080*/  LDCU.64 UR4, c[0x0][0x388] ;  /* 0x00007100ff0477ac */ /* 0x000eaa0008000a00 */
[----:B------:R-:W3:Y:S01]  /*0090*/  LDC.64 R6, c[0x0][0x380] ;  /* 0x0000e000ff067b82 */ /* 0x000ee20000000a00 */
[----:B------:R-:W4:Y:S01]  /*00a0*/  LDCU.64 UR8, c[0x0][0x358] ;  /* 0x00006b00ff0877ac */ /* 0x000f220008000a00 */
[----:B------:R-:W0:Y:S01]  /*00b0*/  LDCU UR11, c[0x0][0x388] ;  /* 0x00007100ff0b77ac */ /* 0x000e220008000800 */
[----:B------:R-:W0:Y:S01]  /*00c0*/  LDCU UR10, c[0x0][0x38c] ;  /* 0x00007180ff0a77ac */ /* 0x000e220008000800 */
[----:B--2---:R-:W-:-:S02]  /*00d0*/  UIADD3 UR7, UPT, UPT, UR5, 0x1, URZ ;  /* 0x0000000105077890 */ /* 0x004fc4000fffe0ff */
[----:B------:R-:W-:-:S03]  /*00e0*/  UIADD3 UR5, UPT, UPT, UR5, UR4, URZ ;  /* 0x0000000405057290 */ /* 0x000fc6000fffe0ff */
[----:B------:R-:W-:Y:S01]  /*00f0*/  UMOV UR4, URZ ;  /* 0x000000ff00047c82 */ /* 0x000fe20008000000 */
[----:B0---4-:R-:W-:-:S08]  /*0100*/  IMAD R0, R3, UR6, R0 ;  /* 0x0000000603007c24 */ /* 0x011fd0000f8e0200 */
.L_x_10:
[----:B-1----:R-:W-:Y:S01]  /*0110*/  IMAD R2, R0, R9, UR4 ;  /* 0x0000000400027e24 */ /* 0x002fe2000f8e0209 */
[----:B------:R-:W-:Y:S01]  /*0120*/  UIADD3 UR4, UPT, UPT, UR4, 0x1, URZ ;  /* 0x0000000104047890 */ /* 0x000fe2000fffe0ff */
[----:B------:R-:W-:Y:S01]  /*0130*/  BSSY.RECONVERGENT B0, `(.L_x_6) ;  /* 0x000000a000007945 */ /* 0x000fe20003800200 */
[----:B0-----:R-:W-:Y:S02]  /*0140*/  IMAD.U32 R3, RZ, RZ, UR10 ;  /* 0x0000000aff037e24 */ /* 0x001fe4000f8e00ff */
[----:B------:R-:W-:Y:S02]  /*0150*/  ISETP.GE.AND P1, PT, R2, UR11, PT ;  /* 0x0000000b02007c0c */ /* 0x000fe4000bf26270 */
[----:B------:R-:W-:-:S11]  /*0160*/  ISETP.NE.AND P0, PT, R9, UR4, PT ;  /* 0x0000000409007c0c */ /* 0x000fd6000bf05270 */
[----:B------:R-:W-:Y:S05]  /*0170*/  @!P1 BRA `(.L_x_7) ;  /* 0x0000000000149947 */ /* 0x000fea0003800000 */
[----:B------:R-:W-:-:S13]  /*0180*/  ISETP.GE.AND P1, PT, R2, UR5, PT ;  /* 0x0000000502007c0c */ /* 0x000fda000bf26270 */
[----:B------:R-:W-:Y:S05]  /*0190*/  @P1 EXIT ;  /* 0x000000000000194d */ /* 0x000fea0003800000 */
[----:B------:R-:W0:Y:S01]  /*01a0*/  LDCU UR6, c[0x0][0x388] ;  /* 0x00007100ff0677ac */ /* 0x000e220008000800 */
[----:B------:R-:W-:Y:S01]  /*01b0*/  VIADD R3, R2, -UR11 ;  /* 0x8000000b02037c36 */ /* 0x000fe20008000000 */
[----:B0-----:R-:W-:-:S07]  /*01c0*/  MOV R2, UR6 ;  /* 0x0000000600027c02 */ /* 0x001fce0008000f00 */
.L_x_7:
[----:B------:R-:W-:Y:S05]  /*01d0*/  BSYNC.RECONVERGENT B0 ;  /* 0x0000000000007941 */ /* 0x000fea0003800200 */
.L_x_6:
[----:B------:R-:W0:Y:S01]  /*01e0*/  LDC.64 R4, c[0x4][RZ] ;  /* 0x01000000ff047b82 */ /* 0x000e220000000a00 */
[----:B------:R-:W-:-:S04]  /*01f0*/  IMAD R3, R2, UR7, R3 ;  /* 0x0000000702037c24 */ /* 0x000fc8000f8e0203 */
[----:B---3--:R-:W-:-:S06]  /*0200*/  IMAD.WIDE R2, R3, 0x4, R6 ;  /* 0x0000000403027825 */ /* 0x008fcc00078e0206 */
[----:B------:R-:W2:Y:S04]  /*0210*/  LDG.E R3, desc[UR8][R2.64] ;  /* 0x0000000802037981 */ /* 0x000ea8000c1e1900 */
[----:B0-----:R-:W2:Y:S01]  /*0220*/  LDG.E R8, desc[UR8][R4.64] ;  /* 0x0000000804087981 */ /* 0x001ea2000c1e1900 */
[----:B------:R-:W-:Y:S01]  /*0230*/  BSSY.RECONVERGENT B0, `(.L_x_8) ;  /* 0x000000a000007945 */ /* 0x000fe20003800200 */
[----:B--2---:R-:W-:-:S13]  /*0240*/  ISETP.GT.AND P1, PT, R8, R3, PT ;  /* 0x000000030800720c */ /* 0x004fda0003f24270 */
[----:B------:R-:W-:Y:S05]  /*0250*/  @!P1 BRA `(.L_x_9) ;  /* 0x00000000001c9947 */ /* 0x000fea0003800000 */
[----:B------:R-:W0:Y:S01]  /*0260*/  S2R R2, SR_LANEID ;  /* 0x0000000000027919 */ /* 0x000e220000000000 */
[----:B------:R-:W-:Y:S01]  /*0270*/  VOTEU.ANY UR6, UPT, PT ;  /* 0x0000000000067886 */ /* 0x000fe200038e0100 */
[----:B------:R-:W-:Y:S01]  /*0280*/  CREDUX.MIN.S32 UR12, R3 ;  /* 0x00000000030c72cc */ /* 0x000fe20000008200 */
[----:B------:R-:W-:-:S12]  /*0290*/  UFLO.U32 UR6, UR6 ;  /* 0x00000006000672bd */ /* 0x000fd800080e0000 */
[----:B------:R-:W-:Y:S01]  /*02a0*/  IMAD.U32 R3, RZ, RZ, UR12 ;  /* 0x0000000cff037e24 */ /* 0x000fe2000f8e00ff */
[----:B0-----:R-:W-:-:S13]  /*02b0*/  ISETP.EQ.U32.AND P1, PT, R2, UR6, PT ;  /* 0x0000000602007c0c */ /* 0x001fda000bf22070 */
[----:B------:R0:W-:Y:S02]  /*02c0*/  @P1 REDG.E.MIN.S32.STRONG.GPU desc[UR8][R4.64], R3 ;  /* 0x000000030400198e */ /* 0x0001e4000c92e308 */
.L_x_9:
[----:B------:R-:W-:Y:S05]  /*02d0*/  BSYNC.RECONVERGENT B0 ;  /* 0x0000000000007941 */ /* 0x000fea0003800200 */
.L_x_8:
[----:B------:R-:W-:Y:S05]  /*02e0*/  @P0 BRA `(.L_x_10) ;  /* 0xfffffffc00880947 */ /* 0x000fea000383ffff */
[----:B------:R-:W-:Y:S05]  /*02f0*/  EXIT ;  /* 0x000000000000794d */ /* 0x000fea0003800000 */
.L_x_11:
        /* <DEDUP_REMOVED lines=16> */
.L_x_18:


//--------------------- .text._Z8sumRandCPiiii    --------------------------
	.section	.text._Z8sumRandCPiiii,"ax",@progbits
	.align	128
        .global         _Z8sumRandCPiiii
        .type           _Z8sumRandCPiiii,@function
        .size           _Z8sumRandCPiiii,(.L_x_19 - _Z8sumRandCPiiii)
        .other          _Z8sumRandCPiiii,@"STO_CUDA_ENTRY STV_DEFAULT"
_Z8sumRandCPiiii:
.text._Z8sumRandCPiiii:
[----:B------:R-:W-:Y:S01]  /*0000*/  LDC R1, c[0x0][0x37c] ;  /* 0x0000df00ff017b82 */ /* 0x000fe20000000800 */
[----:B------:R-:W0:Y:S01]  /*0010*/  LDCU UR4, c[0x0][0x38c] ;  /* 0x00007180ff0477ac */ /* 0x000e220008000800 */
[----:B------:R-:W1:Y:S06]  /*0020*/  S2R R5, SR_TID.X ;  /* 0x0000000000057919 */ /* 0x000e6c0000002100 */
[----:B------:R-:W1:Y:S08]  /*0030*/  LDC R0, c[0x0][0x360] ;  /* 0x0000d800ff007b82 */ /* 0x000e700000000800 */
[----:B------:R-:W2:Y:S01]  /*0040*/  LDC R11, c[0x0][0x390] ;  /* 0x0000e400ff0b7b82 */ /* 0x000ea20000000800 */
[----:B0-----:R-:W-:-:S07]  /*0050*/  MOV R21, UR4 ;  /* 0x0000000400157c02 */ /* 0x001fce0008000f00 */
[----:B------:R-:W1:Y:S01]  /*0060*/  S2UR UR4, SR_CTAID.X ;  /* 0x00000000000479c3 */ /* 0x000e620000002500 */
[-C--:B------:R-:W-:Y:S02]  /*0070*/  IABS R10, R21.reuse ;  /* 0x00000015000a7213 */ /* 0x080fe40000000000 */
[----:B------:R-:W-:Y:S02]  /*0080*/  LOP3.LUT R7, RZ, R21, RZ, 0x33, !PT ;  /* 0x00000015ff077212 */ /* 0x000fe400078e33ff */
[----:B------:R-:W0:Y:S01]  /*0090*/  I2F.RP R4, R10 ;  /* 0x0000000a00047306 */ /* 0x000e220000209400 */
[----:B------:R-:W-:-:S07]  /*00a0*/  MOV R8, R10 ;  /* 0x0000000a00087202 */ /* 0x000fce0000000f00 */
[----:B0-----:R-:W0:Y:S01]  /*00b0*/  MUFU.RCP R4, R4 ;  /* 0x0000000400047308 */ /* 0x001e220000001000 */
[----:B-1----:R-:W-:-:S04]  /*00c0*/  IMAD R0, R0, UR4, R5 ;  /* 0x0000000400007c24 */ /* 0x002fc8000f8e0205 */
[----:B--2---:R-:W-:Y:S02]  /*00d0*/  IMAD R0, R0, R11, RZ ;  /* 0x0000000b00007224 */ /* 0x004fe400078e02ff */
[----:B0-----:R-:W-:-:S03]  /*00e0*/  VIADD R2, R4, 0xffffffe ;  /* 0x0ffffffe04027836 */ /* 0x001fc60000000000 */
[----:B------:R-:W-:Y:S01]  /*00f0*/  IABS R4, R0 ;  /* 0x0000000000047213 */ /* 0x000fe20000000000 */
[----:B------:R0:W1:Y:S02]  /*0100*/  F2I.FTZ.U32.TRUNC.NTZ R3, R2 ;  /* 0x0000000200037305 */ /* 0x000064000021f000 */
[----:B0-----:R-:W-:Y:S02]  /*0110*/  IMAD.MOV.U32 R2, RZ, RZ, RZ ;  /* 0x000000ffff027224 */ /* 0x001fe400078e00ff */
[----:B-1----:R-:W-:-:S05]  /*0120*/  IMAD R5, R3, R10, RZ ;  /* 0x0000000a03057224 */ /* 0x002fca00078e02ff */
[----:B------:R-:W-:-:S05]  /*0130*/  IADD3 R5, PT, PT, -R5, RZ, RZ ;  /* 0x000000ff05057210 */ /* 0x000fca0007ffe1ff */
[----:B------:R-:W-:Y:S01]  /*0140*/  IMAD.HI.U32 R9, R3, R5, R2 ;  /* 0x0000000503097227 */ /* 0x000fe200078e0002 */
[----:B------:R-:W-:Y:S01]  /*0150*/  MOV R5, R4 ;  /* 0x0000000400057202 */ /* 0x000fe20000000f00 */
[----:B------:R-:W0:Y:S04]  /*0160*/  LDC R2, c[0x0][0x388] ;  /* 0x0000e200ff027b82 */ /* 0x000e280000000800 */
[----:B------:R-:W-:-:S04]  /*0170*/  IMAD.HI.U32 R3, R9, R5, RZ ;  /* 0x0000000509037227 */ /* 0x000fc800078e00ff */
[----:B------:R-:W-:-:S04]  /*0180*/  IMAD.MOV R4, RZ, RZ, -R3 ;  /* 0x000000ffff047224 */ /* 0x000fc800078e0a03 */
[----:B------:R-:W-:Y:S01]  /*0190*/  IMAD R5, R10, R4, R5 ;  /* 0x000000040a057224 */ /* 0x000fe200078e0205 */
[----:B------:R-:W-:-:S04]  /*01a0*/  LOP3.LUT R4, R0, R21, RZ, 0x3c, !PT ;  /* 0x0000001500047212 */ /* 0x000fc800078e3cff */
[----:B------:R-:W-:Y:S02]  /*01b0*/  ISETP.GT.U32.AND P1, PT, R8, R5, PT ;  /* 0x000000050800720c */ /* 0x000fe40003f24070 */
[----:B------:R-:W-:-:S11]  /*01c0*/  ISETP.GE.AND P2, PT, R4, RZ, PT ;  /* 0x000000ff0400720c */ /* 0x000fd60003f46270 */
[----:B------:R-:W-:Y:S01]  /*01d0*/  @!P1 IMAD.IADD R5, R5, 0x1, -R10 ;  /* 0x0000000105059824 */ /* 0x000fe200078e0a0a */
[----:B------:R-:W-:Y:S02]  /*01e0*/  @!P1 IADD3 R3, PT, PT, R3, 0x1, RZ ;  /* 0x0000000103039810 */ /* 0x000fe40007ffe0ff */
[----:B------:R-:W-:Y:S02]  /*01f0*/  ISETP.NE.AND P1, PT, R21, RZ, PT ;  /* 0x000000ff1500720c */ /* 0x000fe40003f25270 */
[----:B------:R-:W-:-:S13]  /*0200*/  ISETP.GE.U32.AND P0, PT, R5, R8, PT ;  /* 0x000000080500720c */ /* 0x000fda0003f06070 */
[----:B------:R-:W-:Y:S01]  /*0210*/  @P0 VIADD R3, R3, 0x1 ;  /* 0x0000000103030836 */ /* 0x000fe20000000000 */
[----:B------:R-:W-:-:S04]  /*0220*/  ISETP.GE.AND P0, PT, R11, 0x1, PT ;  /* 0x000000010b00780c */ /* 0x000fc80003f06270 */
[----:B------:R-:W-:-:S04]  /*0230*/  @!P2 IADD3 R3, PT, PT, -R3, RZ, RZ ;  /* 0x000000ff0303a210 */ /* 0x000fc80007ffe1ff */
[----:B------:R-:W-:-:S04]  /*0240*/  SEL R6, R7, R3, !P1 ;  /* 0x0000000307067207 */ /* 0x000fc80004800000 */
[----:B0-----:R-:W-:Y:S01]  /*0250*/  ISETP.GE.OR P0, PT, R6, R2, !P0 ;  /* 0x000000020600720c */ /* 0x001fe20004706670 */
[----:B------:R-:W-:-:S04]  /*0260*/  IMAD.MOV R5, RZ, RZ, -R6 ;  /* 0x000000ffff057224 */ /* 0x000fc800078e0a06 */
[----:B------:R-:W-:-:S08]  /*0270*/  IMAD R5, R21, R5, R0 ;  /* 0x0000000515057224 */ /* 0x000fd000078e0200 */
[----:B------:R-:W-:Y:S05]  /*0280*/  @P0 EXIT ;  /* 0x000000000000094d */ /* 0x000fea0003800000 */
[----:B------:R-:W-:Y:S01]  /*0290*/  ISETP.GE.U32.AND P2, PT, R11, 0x8, PT ;  /* 0x000000080b00780c */ /* 0x000fe20003f46070 */
[----:B------:R-:W-:Y:S01]  /*02a0*/  IMAD R3, R21, R2, R2 ;  /* 0x0000000215037224 */ /* 0x000fe200078e0202 */
[----:B------:R-:W-:Y:S01]  /*02b0*/  LOP3.LUT R4, R11, 0x7, RZ, 0xc0, !PT ;  /* 0x000000070b047812 */ /* 0x000fe200078ec0ff */
[----:B------:R-:W0:Y:S01]  /*02c0*/  LDCU.64 UR4, c[0x0][0x358] ;  /* 0x00006b00ff0477ac */ /* 0x000e220008000a00 */
[----:B------:R-:W-:Y:S02]  /*02d0*/  HFMA2 R2, -RZ, RZ, 0, 0 ;  /* 0x00000000ff027431 */ /* 0x000fe400000001ff */
[----:B------:R-:W-:Y:S01]  /*02e0*/  VIADD R0, R21, 0x1 ;  /* 0x0000000115007836 */ /* 0x000fe20000000000 */
[----:B------:R-:W-:-:S06]  /*02f0*/  ISETP.NE.AND P0, PT, R4, RZ, PT ;  /* 0x000000ff0400720c */ /* 0x000fcc0003f05270 */
[----:B------:R-:W-:Y:S07]  /*0300*/  @!P2 BRA `(.L_x_12) ;  /* 0x0000000c0090a947 */ /* 0x000fee0003800000 */
[----:B------:R-:W1:Y:S01]  /*0310*/  LDC R21, c[0x0][0x38c] ;  /* 0x0000e300ff157b82 */ /* 0x000e620000000800 */
[----:B------:R-:W-:Y:S02]  /*0320*/  LOP3.LUT R2, R11, 0x7ffffff8, RZ, 0xc0, !PT ;  /* 0x7ffffff80b027812 */ /* 0x000fe400078ec0ff */
[----:B------:R-:W-:-:S03]  /*0330*/  IADD3 R11, PT, PT, R5, 0x3, RZ ;  /* 0x00000003050b7810 */ /* 0x000fc60007ffe0ff */
[----:B------:R-:W-:Y:S02]  /*0340*/  IMAD.MOV R20, RZ, RZ, -R2 ;  /* 0x000000ffff147224 */ /* 0x000fe400078e0a02 */
[----:B------:R-:W2:Y:S05]  /*0350*/  LDC.64 R12, c[0x0][0x380] ;  /* 0x0000e000ff0c7b82 */ /* 0x000eaa0000000a00 */
.L_x_13:
[----:B------:R-:W-:Y:S02]  /*0360*/  IADD3 R18, PT, PT, R11, -0x3, RZ ;  /* 0xfffffffd0b127810 */ /* 0x000fe40007ffe0ff */
[----:B-1----:R-:W-:Y:S02]  /*0370*/  IABS R10, R21 ;  /* 0x00000015000a7213 */ /* 0x002fe40000000000 */
[----:B------:R-:W-:-:S05]  /*0380*/  IABS R7, R18 ;  /* 0x0000001200077213 */ /* 0x000fca0000000000 */
[----:B------:R-:W-:-:S04]  /*0390*/  IMAD.HI.U32 R9, R9, R7, RZ ;  /* 0x0000000709097227 */ /* 0x000fc800078e00ff */
[----:B---3--:R-:W-:-:S04]  /*03a0*/  IMAD.MOV R14, RZ, RZ, -R9 ;  /* 0x000000ffff0e7224 */ /* 0x008fc800078e0a09 */
[----:B------:R-:W-:-:S05]  /*03b0*/  IMAD R7, R10, R14, R7 ;  /* 0x0000000e0a077224 */ /* 0x000fca00078e0207 */
[----:B------:R-:W-:-:S13]  /*03c0*/  ISETP.GT.U32.AND P2, PT, R8, R7, PT ;  /* 0x000000070800720c */ /* 0x000fda0003f44070 */
[----:B------:R-:W-:Y:S01]  /*03d0*/  @!P2 IADD3 R7, PT, PT, R7, -R10, RZ ;  /* 0x8000000a0707a210 */ /* 0x000fe20007ffe0ff */
[----:B------:R-:W-:-:S03]  /*03e0*/  @!P2 VIADD R9, R9, 0x1 ;  /* 0x000000010909a836 */ /* 0x000fc60000000000 */
[----:B------:R-:W-:Y:S02]  /*03f0*/  ISETP.GE.U32.AND P1, PT, R7, R8, PT ;  /* 0x000000080700720c */ /* 0x000fe40003f26070 */
[----:B------:R-:W-:-:S04]  /*0400*/  LOP3.LUT R7, R18, R21, RZ, 0x3c, !PT ;  /* 0x0000001512077212 */ /* 0x000fc800078e3cff */
[----:B------:R-:W-:Y:S02]  /*0410*/  ISETP.GE.AND P3, PT, R7, RZ, PT ;  /* 0x000000ff0700720c */ /* 0x000fe40003f66270 */
[----:B------:R-:W-:-:S05]  /*0420*/  LOP3.LUT R7, RZ, R21, RZ, 0x33, !PT ;  /* 0x00000015ff077212 */ /* 0x000fca00078e33ff */
[----:B------:R-:W-:Y:S02]  /*0430*/  @P1 IADD3 R9, PT, PT, R9, 0x1, RZ ;  /* 0x0000000109091810 */ /* 0x000fe40007ffe0ff */
[----:B------:R-:W-:-:S04]  /*0440*/  ISETP.NE.AND P1, PT, R21, RZ, PT ;  /* 0x000000ff1500720c */ /* 0x000fc80003f25270 */
[----:B------:R-:W-:-:S05]  /*0450*/  @!P3 IMAD.MOV R9, RZ, RZ, -R9 ;  /* 0x000000ffff09b224 */ /* 0x000fca00078e0a09 */
[----:B------:R-:W-:-:S04]  /*0460*/  SEL R9, R7, R9, !P1 ;  /* 0x0000000907097207 */ /* 0x000fc80004800000 */
[----:B------:R-:W-:Y:S01]  /*0470*/  IADD3 R16, PT, PT, -R9, RZ, RZ ;  /* 0x000000ff09107210 */ /* 0x000fe20007ffe1ff */
[----:B------:R-:W-:-:S04]  /*0480*/  IMAD.IADD R17, R6, 0x1, R9 ;  /* 0x0000000106117824 */ /* 0x000fc800078e0209 */
[----:B------:R-:W-:-:S04]  /*0490*/  IMAD R16, R21, R16, R18 ;  /* 0x0000001015107224 */ /* 0x000fc800078e0212 */
[----:B------:R-:W-:-:S04]  /*04a0*/  IMAD R15, R17, R0, R16 ;  /* 0x00000000110f7224 */ /* 0x000fc800078e0210 */
[----:B--2---:R-:W-:-:S05]  /*04b0*/  IMAD.WIDE R14, R15, 0x4, R12 ;  /* 0x000000040f0e7825 */ /* 0x004fca00078e020c */
[----:B0-----:R0:W2:Y:S01]  /*04c0*/  LDG.E R25, desc[UR4][R14.64] ;  /* 0x000000040e197981 */ /* 0x0010a2000c1e1900 */
[----:B------:R-:W1:Y:S01]  /*04d0*/  I2F.RP R18, R10 ;  /* 0x0000000a00127306 */ /* 0x000e620000209400 */
[----:B------:R-:W-:Y:S01]  /*04e0*/  IMAD.MOV.U32 R8, RZ, RZ, RZ ;  /* 0x000000ffff087224 */ /* 0x000fe200078e00ff */
[----:B------:R-:W-:-:S04]  /*04f0*/  IADD3 R22, PT, PT, R11, -0x2, RZ ;  /* 0xfffffffe0b167810 */ /* 0x000fc80007ffe0ff */
[----:B0-----:R-:W-:Y:S02]  /*0500*/  IABS R15, R22 ;  /* 0x00000016000f7213 */ /* 0x001fe40000000000 */
[----:B-1----:R-:W0:Y:S02]  /*0510*/  MUFU.RCP R18, R18 ;  /* 0x0000001200127308 */ /* 0x002e240000001000 */
[----:B0-----:R-:W-:-:S06]  /*0520*/  IADD3 R19, PT, PT, R18, 0xffffffe, RZ ;  /* 0x0ffffffe12137810 */ /* 0x001fcc0007ffe0ff */
[----:B------:R0:W1:Y:S02]  /*0530*/  F2I.FTZ.U32.TRUNC.NTZ R9, R19 ;  /* 0x0000001300097305 */ /* 0x000064000021f000 */
[----:B0-----:R-:W-:Y:S01]  /*0540*/  IMAD R19, R17, R0, R21 ;  /* 0x0000000011137224 */ /* 0x001fe200078e0215 */
[----:B------:R-:W-:-:S03]  /*0550*/  IADD3 R17, PT, PT, R16, R3, RZ ;  /* 0x0000000310117210 */ /* 0x000fc60007ffe0ff */
[----:B------:R-:W-:-:S04]  /*0560*/  IMAD.WIDE R18, R19, 0x4, R12 ;  /* 0x0000000413127825 */ /* 0x000fc800078e020c */
[----:B-1----:R-:W-:Y:S02]  /*0570*/  IMAD.MOV R23, RZ, RZ, -R9 ;  /* 0x000000ffff177224 */ /* 0x002fe400078e0a09 */
[----:B------:R-:W-:-:S04]  /*0580*/  IMAD.WIDE R16, R17, 0x4, R12 ;  /* 0x0000000411107825 */ /* 0x000fc800078e020c */
[----:B------:R-:W-:-:S04]  /*0590*/  IMAD R23, R23, R10, RZ ;  /* 0x0000000a17177224 */ /* 0x000fc800078e02ff */
[----:B------:R-:W-:-:S06]  /*05a0*/  IMAD.HI.U32 R9, R9, R23, R8 ;  /* 0x0000001709097227 */ /* 0x000fcc00078e0008 */
[----:B------:R-:W-:-:S05]  /*05b0*/  IMAD.HI.U32 R14, R9, R15, RZ ;  /* 0x0000000f090e7227 */ /* 0x000fca00078e00ff */
[----:B------:R-:W-:-:S05]  /*05c0*/  IADD3 R8, PT, PT, -R14, RZ, RZ ;  /* 0x000000ff0e087210 */ /* 0x000fca0007ffe1ff */
[----:B------:R-:W-:Y:S02]  /*05d0*/  IMAD R15, R10, R8, R15 ;  /* 0x000000080a0f7224 */ /* 0x000fe400078e020f */
[----:B------:R-:W-:-:S05]  /*05e0*/  IMAD.MOV.U32 R8, RZ, RZ, R10 ;  /* 0x000000ffff087224 */ /* 0x000fca00078e000a */
[----:B------:R-:W-:-:S13]  /*05f0*/  ISETP.GT.U32.AND P3, PT, R8, R15, PT ;  /* 0x0000000f0800720c */ /* 0x000fda0003f64070 */
[----:B------:R-:W-:Y:S01]  /*0600*/  @!P3 IADD3 R15, PT, PT, R15, -R10, RZ ;  /* 0x8000000a0f0fb210 */ /* 0x000fe20007ffe0ff */
[----:B------:R-:W-:-:S03]  /*0610*/  @!P3 VIADD R14, R14, 0x1 ;  /* 0x000000010e0eb836 */ /* 0x000fc60000000000 */
[----:B------:R-:W-:Y:S02]  /*0620*/  ISETP.GE.U32.AND P2, PT, R15, R8, PT ;  /* 0x000000080f00720c */ /* 0x000fe40003f46070 */
[----:B------:R-:W-:-:S04]  /*0630*/  LOP3.LUT R15, R22, R21, RZ, 0x3c, !PT ;  /* 0x00000015160f7212 */ /* 0x000fc800078e3cff */
[----:B------:R-:W-:-:S07]  /*0640*/  ISETP.GE.AND P4, PT, R15, RZ, PT ;  /* 0x000000ff0f00720c */ /* 0x000fce0003f86270 */
[----:B------:R-:W-:-:S06]  /*0650*/  @P2 IADD3 R14, PT, PT, R14, 0x1, RZ ;  /* 0x000000010e0e2810 */ /* 0x000fcc0007ffe0ff */
[----:B------:R-:W-:-:S05]  /*0660*/  @!P4 IMAD.MOV R14, RZ, RZ, -R14 ;  /* 0x000000ffff0ec224 */ /* 0x000fca00078e0a0e */
[----:B------:R-:W-:-:S04]  /*0670*/  SEL R23, R7, R14, !P1 ;  /* 0x0000000e07177207 */ /* 0x000fc80004800000 */
[----:B------:R-:W-:Y:S01]  /*0680*/  IADD3 R14, PT, PT, -R23, RZ, RZ ;  /* 0x000000ff170e7210 */ /* 0x000fe20007ffe1ff */
[----:B------:R-:W-:-:S04]  /*0690*/  IMAD.IADD R23, R6, 0x1, R23 ;  /* 0x0000000106177824 */ /* 0x000fc800078e0217 */
[----:B------:R-:W-:-:S04]  /*06a0*/  IMAD R22, R21, R14, R22 ;  /* 0x0000000e15167224 */ /* 0x000fc800078e0216 */
[----:B------:R-:W-:-:S04]  /*06b0*/  IMAD R15, R23, R0, R22 ;  /* 0x00000000170f7224 */ /* 0x000fc800078e0216 */
[----:B------:R-:W-:Y:S01]  /*06c0*/  IMAD.WIDE R14, R15, 0x4, R12 ;  /* 0x000000040f0e7825 */ /* 0x000fe200078e020c */
[----:B--2---:R0:W-:Y:S04]  /*06d0*/  REDG.E.ADD.STRONG.GPU desc[UR4][R18.64], R25 ;  /* 0x000000191200798e */ /* 0x0041e8000c12e104 */
[----:B------:R1:W-:Y:S04]  /*06e0*/  REDG.E.ADD.STRONG.GPU desc[UR4][R16.64], R25 ;  /* 0x000000191000798e */ /* 0x0003e8000c12e104 */
[----:B------:R2:W3:Y:S01]  /*06f0*/  LDG.E R27, desc[UR4][R14.64] ;  /* 0x000000040e1b7981 */ /* 0x0004e2000c1e1900 */
[----:B------:R-:W-:-:S02]  /*0700*/  VIADD R24, R11, 0xffffffff ;  /* 0xffffffff0b187836 */ /* 0x000fc40000000000 */
[----:B0-----:R-:W-:-:S03]  /*0710*/  IMAD R19, R23, R0, R21 ;  /* 0x0000000017137224 */ /* 0x001fc600078e0215 */
[----:B------:R-:W-:Y:S02]  /*0720*/  IABS R29, R24 ;  /* 0x00000018001d7213 */ /* 0x000fe40000000000 */
[----:B-1----:R-:W-:Y:S01]  /*0730*/  LOP3.LUT R16, R24, R21, RZ, 0x3c, !PT ;  /* 0x0000001518107212 */ /* 0x002fe200078e3cff */
[----:B------:R-:W-:Y:S02]  /*0740*/  IMAD.IADD R17, R22, 0x1, R3 ;  /* 0x0000000116117824 */ /* 0x000fe400078e0203 */
[----:B------:R-:W-:Y:S01]  /*0750*/  IMAD.HI.U32 R26, R9, R29, RZ ;  /* 0x0000001d091a7227 */ /* 0x000fe200078e00ff */
[----:B------:R-:W-:-:S03]  /*0760*/  ISETP.GE.AND P4, PT, R16, RZ, PT ;  /* 0x000000ff1000720c */ /* 0x000fc60003f86270 */
[----:B------:R-:W-:Y:S01]  /*0770*/  IMAD.WIDE R18, R19, 0x4, R12 ;  /* 0x0000000413127825 */ /* 0x000fe200078e020c */
[----:B------:R-:W-:-:S03]  /*0780*/  IADD3 R28, PT, PT, -R26, RZ, RZ ;  /* 0x000000ff1a1c7210 */ /* 0x000fc60007ffe1ff */
[----:B------:R-:W-:-:S04]  /*0790*/  IMAD.WIDE R16, R17, 0x4, R12 ;  /* 0x0000000411107825 */ /* 0x000fc800078e020c */
[----:B------:R-:W-:-:S05]  /*07a0*/  IMAD R29, R10, R28, R29 ;  /* 0x0000001c0a1d7224 */ /* 0x000fca00078e021d */
[----:B------:R-:W-:-:S13]  /*07b0*/  ISETP.GT.U32.AND P3, PT, R8, R29, PT ;  /* 0x0000001d0800720c */ /* 0x000fda0003f64070 */
[----:B------:R-:W-:Y:S01]  /*07c0*/  @!P3 IMAD.IADD R29, R29, 0x1, -R10 ;  /* 0x000000011d1db824 */ /* 0x000fe200078e0a0a */
[----:B------:R-:W-:-:S04]  /*07d0*/  @!P3 IADD3 R26, PT, PT, R26, 0x1, RZ ;  /* 0x000000011a1ab810 */ /* 0x000fc80007ffe0ff */
[----:B------:R-:W-:-:S13]  /*07e0*/  ISETP.GE.U32.AND P2, PT, R29, R8, PT ;  /* 0x000000081d00720c */ /* 0x000fda0003f46070 */
[----:B------:R-:W-:-:S05]  /*07f0*/  @P2 VIADD R26, R26, 0x1 ;  /* 0x000000011a1a2836 */ /* 0x000fca0000000000 */
[----:B------:R-:W-:-:S04]  /*0800*/  @!P4 IADD3 R26, PT, PT, -R26, RZ, RZ ;  /* 0x000000ff1a1ac210 */ /* 0x000fc80007ffe1ff */
[----:B------:R-:W-:-:S05]  /*0810*/  SEL R25, R7, R26, !P1 ;  /* 0x0000001a07197207 */ /* 0x000fca0004800000 */
[----:B--2---:R-:W-:Y:S01]  /*0820*/  IMAD.MOV R14, RZ, RZ, -R25 ;  /* 0x000000ffff0e7224 */ /* 0x004fe200078e0a19 */
[----:B------:R-:W-:-:S03]  /*0830*/  IADD3 R25, PT, PT, R6, R25, RZ ;  /* 0x0000001906197210 */ /* 0x000fc60007ffe0ff */
[----:B------:R-:W-:-:S04]  /*0840*/  IMAD R24, R21, R14, R24 ;  /* 0x0000000e15187224 */ /* 0x000fc800078e0218 */
[----:B------:R-:W-:-:S04]  /*0850*/  IMAD R15, R25, R0, R24 ;  /* 0x00000000190f7224 */ /* 0x000fc800078e0218 */
[----:B------:R-:W-:Y:S01]  /*0860*/  IMAD.WIDE R14, R15, 0x4, R12 ;  /* 0x000000040f0e7825 */ /* 0x000fe200078e020c */
[----:B---3--:R0:W-:Y:S04]  /*0870*/  REDG.E.ADD.STRONG.GPU desc[UR4][R18.64], R27 ;  /* 0x0000001b1200798e */ /* 0x0081e8000c12e104 */
[----:B------:R1:W-:Y:S04]  /*0880*/  REDG.E.ADD.STRONG.GPU desc[UR4][R16.64], R27 ;  /* 0x0000001b1000798e */ /* 0x0003e8000c12e104 */
[----:B------:R2:W3:Y:S01]  /*0890*/  LDG.E R29, desc[UR4][R14.64] ;  /* 0x000000040e1d7981 */ /* 0x0004e2000c1e1900 */
[----:B------:R-:W-:-:S02]  /*08a0*/  IABS R23, R11 ;  /* 0x0000000b00177213 */ /* 0x000fc40000000000 */
[----:B0-----:R-:W-:Y:S01]  /*08b0*/  LOP3.LUT R18, R11, R21, RZ, 0x3c, !PT ;  /* 0x000000150b127212 */ /* 0x001fe200078e3cff */
[----:B------:R-:W-:Y:S02]  /*08c0*/  IMAD R19, R25, R0, R21 ;  /* 0x0000000019137224 */ /* 0x000fe400078e0215 */
[----:B------:R-:W-:Y:S01]  /*08d0*/  IMAD.HI.U32 R22, R9, R23, RZ ;  /* 0x0000001709167227 */ /* 0x000fe200078e00ff */
[----:B------:R-:W-:-:S03]  /*08e0*/  ISETP.GE.AND P4, PT, R18, RZ, PT ;  /* 0x000000ff1200720c */ /* 0x000fc60003f86270 */
[----:B-1----:R-:W-:Y:S01]  /*08f0*/  IMAD.IADD R17, R24, 0x1, R3 ;  /* 0x0000000118117824 */ /* 0x002fe200078e0203 */
[----:B------:R-:W-:Y:S01]  /*0900*/  IADD3 R26, PT, PT, -R22, RZ, RZ ;  /* 0x000000ff161a7210 */ /* 0x000fe20007ffe1ff */
[----:B------:R-:W-:-:S04]  /*0910*/  IMAD.WIDE R18, R19, 0x4, R12 ;  /* 0x0000000413127825 */ /* 0x000fc800078e020c */
[----:B------:R-:W-:Y:S02]  /*0920*/  IMAD R23, R10, R26, R23 ;  /* 0x0000001a0a177224 */ /* 0x000fe400078e0217 */
[----:B------:R-:W-:-:S03]  /*0930*/  IMAD.WIDE R16, R17, 0x4, R12 ;  /* 0x0000000411107825 */ /* 0x000fc600078e020c */
[----:B------:R-:W-:-:S13]  /*0940*/  ISETP.GT.U32.AND P3, PT, R8, R23, PT ;  /* 0x000000170800720c */ /* 0x000fda0003f64070 */
[----:B------:R-:W-:Y:S01]  /*0950*/  @!P3 IMAD.IADD R23, R23, 0x1, -R10 ;  /* 0x000000011717b824 */ /* 0x000fe200078e0a0a */
[----:B------:R-:W-:-:S04]  /*0960*/  @!P3 IADD3 R22, PT, PT, R22, 0x1, RZ ;  /* 0x000000011616b810 */ /* 0x000fc80007ffe0ff */
[----:B------:R-:W-:-:S13]  /*0970*/  ISETP.GE.U32.AND P2, PT, R23, R8, PT ;  /* 0x000000081700720c */ /* 0x000fda0003f46070 */
[----:B------:R-:W-:-:S05]  /*0980*/  @P2 VIADD R22, R22, 0x1 ;  /* 0x0000000116162836 */ /* 0x000fca0000000000 */
[----:B------:R-:W-:-:S04]  /*0990*/  @!P4 IADD3 R22, PT, PT, -R22, RZ, RZ ;  /* 0x000000ff1616c210 */ /* 0x000fc80007ffe1ff */
[----:B------:R-:W-:-:S05]  /*09a0*/  SEL R23, R7, R22, !P1 ;  /* 0x0000001607177207 */ /* 0x000fca0004800000 */
[----:B------:R-:W-:Y:S01]  /*09b0*/  IMAD.MOV R22, RZ, RZ, -R23 ;  /* 0x000000ffff167224 */ /* 0x000fe200078e0a17 */
[----:B------:R-:W-:-:S03]  /*09c0*/  IADD3 R23, PT, PT, R6, R23, RZ ;  /* 0x0000001706177210 */ /* 0x000fc60007ffe0ff */
[----:B------:R-:W-:-:S04]  /*09d0*/  IMAD R22, R21, R22, R11 ;  /* 0x0000001615167224 */ /* 0x000fc800078e020b */
[----:B--2---:R-:W-:-:S04]  /*09e0*/  IMAD R15, R23, R0, R22 ;  /* 0x00000000170f7224 */ /* 0x004fc800078e0216 */
[----:B------:R-:W-:Y:S01]  /*09f0*/  IMAD.WIDE R14, R15, 0x4, R12 ;  /* 0x000000040f0e7825 */ /* 0x000fe200078e020c */
[----:B------:R-:W-:Y:S01]  /*0a00*/  IADD3 R24, PT, PT, R11, 0x1, RZ ;  /* 0x000000010b187810 */ /* 0x000fe20007ffe0ff */
[----:B---3--:R0:W-:Y:S04]  /*0a10*/  REDG.E.ADD.STRONG.GPU desc[UR4][R18.64], R29 ;  /* 0x0000001d1200798e */ /* 0x0081e8000c12e104 */
[----:B------:R1:W-:Y:S04]  /*0a20*/  REDG.E.ADD.STRONG.GPU desc[UR4][R16.64], R29 ;  /* 0x0000001d1000798e */ /* 0x0003e8000c12e104 */
[----:B------:R2:W3:Y:S01]  /*0a30*/  LDG.E R27, desc[UR4][R14.64] ;  /* 0x000000040e1b7981 */ /* 0x0004e2000c1e1900 */
[----:B------:R-:W-:Y:S01]  /*0a40*/  IABS R26, R24 ;  /* 0x00000018001a7213 */ /* 0x000fe20000000000 */
[----:B0-----:R-:W-:-:S04]  /*0a50*/  IMAD R19, R23, R0, R21 ;  /* 0x0000000017137224 */ /* 0x001fc800078e0215 */
[----:B------:R-:W-:Y:S01]  /*0a60*/  IMAD.HI.U32 R25, R9, R26, RZ ;  /* 0x0000001a09197227 */ /* 0x000fe200078e00ff */
[----:B-1----:R-:W-:-:S03]  /*0a70*/  LOP3.LUT R16, R24, R21, RZ, 0x3c, !PT ;  /* 0x0000001518107212 */ /* 0x002fc600078e3cff */
[----:B------:R-:W-:Y:S01]  /*0a80*/  IMAD.MOV R28, RZ, RZ, -R25 ;  /* 0x000000ffff1c7224 */ /* 0x000fe200078e0a19 */
[----:B------:R-:W-:Y:S01]  /*0a90*/  IADD3 R17, PT, PT, R22, R3, RZ ;  /* 0x0000000316117210 */ /* 0x000fe20007ffe0ff */
[----:B------:R-:W-:Y:S01]  /*0aa0*/  IMAD.WIDE R18, R19, 0x4, R12 ;  /* 0x0000000413127825 */ /* 0x000fe200078e020c */
[----:B------:R-:W-:-:S03]  /*0ab0*/  ISETP.GE.AND P4, PT, R16, RZ, PT ;  /* 0x000000ff1000720c */ /* 0x000fc60003f86270 */
[----:B------:R-:W-:Y:S02]  /*0ac0*/  IMAD R26, R10, R28, R26 ;  /* 0x0000001c0a1a7224 */ /* 0x000fe400078e021a */
[----:B------:R-:W-:-:S03]  /*0ad0*/  IMAD.WIDE R16, R17, 0x4, R12 ;  /* 0x0000000411107825 */ /* 0x000fc600078e020c */
[----:B------:R-:W-:-:S13]  /*0ae0*/  ISETP.GT.U32.AND P3, PT, R8, R26, PT ;  /* 0x0000001a0800720c */ /* 0x000fda0003f64070 */
[----:B------:R-:W-:Y:S01]  /*0af0*/  @!P3 IADD3 R26, PT, PT, R26, -R10, RZ ;  /* 0x8000000a1a1ab210 */ /* 0x000fe20007ffe0ff */
[----:B------:R-:W-:-:S03]  /*0b00*/  @!P3 VIADD R25, R25, 0x1 ;  /* 0x000000011919b836 */ /* 0x000fc60000000000 */
[----:B------:R-:W-:-:S13]  /*0b10*/  ISETP.GE.U32.AND P2, PT, R26, R8, PT ;  /* 0x000000081a00720c */ /* 0x000fda0003f46070 */
[----:B------:R-:W-:-:S05]  /*0b20*/  @P2 IADD3 R25, PT, PT, R25, 0x1, RZ ;  /* 0x0000000119192810 */ /* 0x000fca0007ffe0ff */
[----:B------:R-:W-:-:S05]  /*0b30*/  @!P4 IMAD.MOV R25, RZ, RZ, -R25 ;  /* 0x000000ffff19c224 */ /* 0x000fca00078e0a19 */
[----:B------:R-:W-:-:S04]  /*0b40*/  SEL R25, R7, R25, !P1 ;  /* 0x0000001907197207 */ /* 0x000fc80004800000 */
[----:B--2---:R-:W-:Y:S01]  /*0b50*/  IADD3 R14, PT, PT, -R25, RZ, RZ ;  /* 0x000000ff190e7210 */ /* 0x004fe20007ffe1ff */
[----:B------:R-:W-:-:S04]  /*0b60*/  IMAD.IADD R25, R6, 0x1, R25 ;  /* 0x0000000106197824 */ /* 0x000fc800078e0219 */
[----:B------:R-:W-:-:S04]  /*0b70*/  IMAD R24, R21, R14, R24 ;  /* 0x0000000e15187224 */ /* 0x000fc800078e0218 */
[----:B------:R-:W-:-:S04]  /*0b80*/  IMAD R15, R25, R0, R24 ;  /* 0x00000000190f7224 */ /* 0x000fc800078e0218 */
[----:B------:R-:W-:-:S04]  /*0b90*/  IMAD.WIDE R14, R15, 0x4, R12 ;  /* 0x000000040f0e7825 */ /* 0x000fc800078e020c */
[----:B------:R-:W-:Y:S01]  /*0ba0*/  VIADD R22, R11, 0x2 ;  /* 0x000000020b167836 */ /* 0x000fe20000000000 */
[----:B---3--:R0:W-:Y:S04]  /*0bb0*/  REDG.E.ADD.STRONG.GPU desc[UR4][R18.64], R27 ;  /* 0x0000001b1200798e */ /* 0x0081e8000c12e104 */
[----:B------:R1:W-:Y:S04]  /*0bc0*/  REDG.E.ADD.STRONG.GPU desc[UR4][R16.64], R27 ;  /* 0x0000001b1000798e */ /* 0x0003e8000c12e104 */
[----:B------:R2:W3:Y:S01]  /*0bd0*/  LDG.E R29, desc[UR4][R14.64] ;  /* 0x000000040e1d7981 */ /* 0x0004e2000c1e1900 */
[----:B------:R-:W-:Y:S01]  /*0be0*/  IABS R26, R22 ;  /* 0x00000016001a7213 */ /* 0x000fe20000000000 */
[----:B0-----:R-:W-:-:S04]  /*0bf0*/  IMAD R19, R25, R0, R21 ;  /* 0x0000000019137224 */ /* 0x001fc800078e0215 */
[----:B------:R-:W-:Y:S01]  /*0c00*/  IMAD.HI.U32 R23, R9, R26, RZ ;  /* 0x0000001a09177227 */ /* 0x000fe200078e00ff */
[----:B-1----:R-:W-:-:S03]  /*0c10*/  LOP3.LUT R16, R22, R21, RZ, 0x3c, !PT ;  /* 0x0000001516107212 */ /* 0x002fc600078e3cff */
[----:B------:R-:W-:Y:S01]  /*0c20*/  IMAD.IADD R17, R24, 0x1, R3 ;  /* 0x0000000118117824 */ /* 0x000fe200078e0203 */
[----:B------:R-:W-:Y:S01]  /*0c30*/  IADD3 R28, PT, PT, -R23, RZ, RZ ;  /* 0x000000ff171c7210 */ /* 0x000fe20007ffe1ff */
[----:B------:R-:W-:Y:S01]  /*0c40*/  IMAD.WIDE R18, R19, 0x4, R12 ;  /* 0x0000000413127825 */ /* 0x000fe200078e020c */
[----:B------:R-:W-:-:S03]  /*0c50*/  ISETP.GE.AND P4, PT, R16, RZ, PT ;  /* 0x000000ff1000720c */ /* 0x000fc60003f86270 */
        /* <DEDUP_REMOVED lines=14> */
[----:B------:R-:W-:Y:S01]  /*0d40*/  IADD3 R24, PT, PT, R11, 0x3, RZ ;  /* 0x000000030b187810 */ /* 0x000fe20007ffe0ff */
[----:B---3--:R-:W-:Y:S04]  /*0d50*/  REDG.E.ADD.STRONG.GPU desc[UR4][R18.64], R29 ;  /* 0x0000001d1200798e */ /* 0x008fe8000c12e104 */
[----:B------:R0:W-:Y:S04]  /*0d60*/  REDG.E.ADD.STRONG.GPU desc[UR4][R16.64], R29 ;  /* 0x0000001d1000798e */ /* 0x0001e8000c12e104 */
[----:B------:R1:W2:Y:S01]  /*0d70*/  LDG.E R27, desc[UR4][R14.64] ;  /* 0x000000040e1b7981 */ /* 0x0002a2000c1e1900 */
[----:B------:R-:W-:-:S05]  /*0d80*/  IABS R26, R24 ;  /* 0x00000018001a7213 */ /* 0x000fca0000000000 */
[----:B------:R-:W-:Y:S01]  /*0d90*/  IMAD.HI.U32 R25, R9, R26, RZ ;  /* 0x0000001a09197227 */ /* 0x000fe200078e00ff */
[----:B0-----:R-:W-:-:S03]  /*0da0*/  LOP3.LUT R16, R24, R21, RZ, 0x3c, !PT ;  /* 0x0000001518107212 */ /* 0x001fc600078e3cff */
[----:B------:R-:W-:Y:S01]  /*0db0*/  IMAD.MOV R28, RZ, RZ, -R25 ;  /* 0x000000ffff1c7224 */ /* 0x000fe200078e0a19 */
[----:B------:R-:W-:Y:S01]  /*0dc0*/  IADD3 R17, PT, PT, R22, R3, RZ ;  /* 0x0000000316117210 */ /* 0x000fe20007ffe0ff */
[----:B-1----:R-:W-:Y:S01]  /*0dd0*/  IMAD R15, R23, R0, R21 ;  /* 0x00000000170f7224 */ /* 0x002fe200078e0215 */
[----:B------:R-:W-:Y:S01]  /*0de0*/  ISETP.GE.AND P4, PT, R16, RZ, PT ;  /* 0x000000ff1000720c */ /* 0x000fe20003f86270 */
        /* <DEDUP_REMOVED lines=9> */
[----:B------:R-:W-:Y:S01]  /*0e80*/  IADD3 R14, PT, PT, -R25, RZ, RZ ;  /* 0x000000ff190e7210 */ /* 0x000fe20007ffe1ff */
[----:B------:R-:W-:-:S04]  /*0e90*/  IMAD.IADD R25, R6, 0x1, R25 ;  /* 0x0000000106197824 */ /* 0x000fc800078e0219 */
[----:B------:R-:W-:Y:S02]  /*0ea0*/  IMAD R24, R21, R14, R24 ;  /* 0x0000000e15187224 */ /* 0x000fe400078e0218 */
[----:B------:R-:W-:-:S04]  /*0eb0*/  IMAD.WIDE R14, R15, 0x4, R12 ;  /* 0x000000040f0e7825 */ /* 0x000fc800078e020c */
[----:B------:R-:W-:-:S04]  /*0ec0*/  IMAD R19, R25, R0, R24 ;  /* 0x0000000019137224 */ /* 0x000fc800078e0218 */
[----:B------:R-:W-:-:S04]  /*0ed0*/  IMAD.WIDE R18, R19, 0x4, R12 ;  /* 0x0000000413127825 */ /* 0x000fc800078e020c */
[----:B------:R-:W-:Y:S01]  /*0ee0*/  VIADD R22, R11, 0x4 ;  /* 0x000000040b167836 */ /* 0x000fe20000000000 */
[----:B--2---:R0:W-:Y:S04]  /*0ef0*/  REDG.E.ADD.STRONG.GPU desc[UR4][R14.64], R27 ;  /* 0x0000001b0e00798e */ /* 0x0041e8000c12e104 */
        /* <DEDUP_REMOVED lines=20> */
[----:B------:R-:W-:Y:S02]  /*1040*/  IMAD R22, R21, R14, R22 ;  /* 0x0000000e15167224 */ /* 0x000fe400078e0216 */
[----:B------:R-:W-:-:S04]  /*1050*/  IMAD.WIDE R14, R15, 0x4, R12 ;  /* 0x000000040f0e7825 */ /* 0x000fc800078e020c */
[----:B--2---:R-:W-:-:S04]  /*1060*/  IMAD R19, R23, R0, R22 ;  /* 0x0000000017137224 */ /* 0x004fc800078e0216 */
[----:B------:R-:W-:Y:S01]  /*1070*/  IMAD.WIDE R18, R19, 0x4, R12 ;  /* 0x0000000413127825 */ /* 0x000fe200078e020c */
[----:B---3--:R3:W-:Y:S04]  /*1080*/  REDG.E.ADD.STRONG.GPU desc[UR4][R14.64], R29 ;  /* 0x0000001d0e00798e */ /* 0x0087e8000c12e104 */
[----:B------:R3:W-:Y:S04]  /*1090*/  REDG.E.ADD.STRONG.GPU desc[UR4][R16.64], R29 ;  /* 0x0000001d1000798e */ /* 0x0007e8000c12e104 */
[----:B------:R-:W2:Y:S01]  /*10a0*/  LDG.E R19, desc[UR4][R18.64] ;  /* 0x0000000412137981 */ /* 0x000ea2000c1e1900 */
[----:B------:R-:W-:-:S02]  /*10b0*/  VIADD R20, R20, 0x8 ;  /* 0x0000000814147836 */ /* 0x000fc40000000000 */
[----:B------:R-:W-:Y:S01]  /*10c0*/  IMAD R25, R23, R0, R21 ;  /* 0x0000000017197224 */ /* 0x000fe200078e0215 */
[----:B------:R-:W-:Y:S02]  /*10d0*/  IADD3 R23, PT, PT, R22, R3, RZ ;  /* 0x0000000316177210 */ /* 0x000fe40007ffe0ff */
[----:B------:R-:W-:Y:S01]  /*10e0*/  ISETP.NE.AND P2, PT, R20, RZ, PT ;  /* 0x000000ff1400720c */ /* 0x000fe20003f45270 */
[----:B------:R-:W-:-:S04]  /*10f0*/  IMAD.WIDE R24, R25, 0x4, R12 ;  /* 0x0000000419187825 */ /* 0x000fc800078e020c */
[----:B------:R-:W-:Y:S01]  /*1100*/  IMAD.WIDE R22, R23, 0x4, R12 ;  /* 0x0000000417167825 */ /* 0x000fe200078e020c */
[----:B------:R-:W-:Y:S01]  /*1110*/  IADD3 R11, PT, PT, R11, 0x8, RZ ;  /* 0x000000080b0b7810 */ /* 0x000fe20007ffe0ff */
[----:B--2---:R3:W-:Y:S04]  /*1120*/  REDG.E.ADD.STRONG.GPU desc[UR4][R24.64], R19 ;  /* 0x000000131800798e */ /* 0x0047e8000c12e104 */
[----:B------:R3:W-:Y:S02]  /*1130*/  REDG.E.ADD.STRONG.GPU desc[UR4][R22.64], R19 ;  /* 0x000000131600798e */ /* 0x0007e4000c12e104 */
[----:B------:R-:W-:Y:S05]  /*1140*/  @P2 BRA `(.L_x_13) ;  /* 0xfffffff000842947 */ /* 0x000fea000383ffff */
.L_x_12:
[----:B0-----:R-:W-:Y:S05]  /*1150*/  @!P0 EXIT ;  /* 0x000000000000894d */ /* 0x001fea0003800000 */
[----:B------:R-:W0:Y:S01]  /*1160*/  LDC R20, c[0x0][0x390] ;  /* 0x0000e400ff147b82 */ /* 0x000e220000000800 */
[----:B------:R-:W-:Y:S02]  /*1170*/  ISETP.GE.U32.AND P2, PT, R4, 0x4, PT ;  /* 0x000000040400780c */ /* 0x000fe40003f46070 */
[----:B0-----:R-:W-:-:S04]  /*1180*/  LOP3.LUT R11, R20, 0x3, RZ, 0xc0, !PT ;  /* 0x00000003140b7812 */ /* 0x001fc800078ec0ff */
[----:B------:R-:W-:-:S07]  /*1190*/  ISETP.NE.AND P0, PT, R11, RZ, PT ;  /* 0x000000ff0b00720c */ /* 0x000fce0003f05270 */
[----:B------:R-:W-:Y:S06]  /*11a0*/  @!P2 BRA `(.L_x_14) ;  /* 0x0000000400aca947 */ /* 0x000fec0003800000 */
[----:B------:R-:W-:-:S05]  /*11b0*/  IMAD.IADD R4, R5, 0x1, R2 ;  /* 0x0000000105047824 */ /* 0x000fca00078e0202 */
[----:B------:R-:W-:-:S05]  /*11c0*/  IABS R13, R4 ;  /* 0x00000004000d7213 */ /* 0x000fca0000000000 */
[----:B------:R-:W-:-:S05]  /*11d0*/  IMAD.HI.U32 R12, R9, R13, RZ ;  /* 0x0000000d090c7227 */ /* 0x000fca00078e00ff */
[----:B---3--:R-:W-:-:S05]  /*11e0*/  IADD3 R14, PT, PT, -R12, RZ, RZ ;  /* 0x000000ff0c0e7210 */ /* 0x008fca0007ffe1ff */
[----:B------:R-:W-:-:S05]  /*11f0*/  IMAD R13, R10, R14, R13 ;  /* 0x0000000e0a0d7224 */ /* 0x000fca00078e020d */
[----:B------:R-:W-:-:S13]  /*1200*/  ISETP.GT.U32.AND P3, PT, R8, R13, PT ;  /* 0x0000000d0800720c */ /* 0x000fda0003f64070 */
[----:B------:R-:W-:Y:S01]  /*1210*/  @!P3 IMAD.IADD R13, R13, 0x1, -R10 ;  /* 0x000000010d0db824 */ /* 0x000fe200078e0a0a */
[----:B------:R-:W-:-:S04]  /*1220*/  @!P3 IADD3 R12, PT, PT, R12, 0x1, RZ ;  /* 0x000000010c0cb810 */ /* 0x000fc80007ffe0ff */
[----:B------:R-:W-:Y:S02]  /*1230*/  ISETP.GE.U32.AND P2, PT, R13, R8, PT ;  /* 0x000000080d00720c */ /* 0x000fe40003f46070 */
[----:B------:R-:W-:-:S04]  /*1240*/  LOP3.LUT R13, R4, R21, RZ, 0x3c, !PT ;  /* 0x00000015040d7212 */ /* 0x000fc800078e3cff */
[----:B------:R-:W-:-:S07]  /*1250*/  ISETP.GE.AND P4, PT, R13, RZ, PT ;  /* 0x000000ff0d00720c */ /* 0x000fce0003f86270 */
[----:B------:R-:W-:-:S05]  /*1260*/  @P2 VIADD R12, R12, 0x1 ;  /* 0x000000010c0c2836 */ /* 0x000fca0000000000 */
[----:B------:R-:W-:Y:S02]  /*1270*/  MOV R14, R12 ;  /* 0x0000000c000e7202 */ /* 0x000fe40000000f00 */
[----:B------:R-:W0:Y:S03]  /*1280*/  LDC.64 R12, c[0x0][0x380] ;  /* 0x0000e000ff0c7b82 */ /* 0x000e260000000a00 */
[----:B------:R-:W-:-:S05]  /*1290*/  @!P4 IMAD.MOV R14, RZ, RZ, -R14 ;  /* 0x000000ffff0ec224 */ /* 0x000fca00078e0a0e */
[----:B------:R-:W-:-:S04]  /*12a0*/  SEL R17, R7, R14, !P1 ;  /* 0x0000000e07117207 */ /* 0x000fc80004800000 */
[----:B------:R-:W-:Y:S01]  /*12b0*/  IADD3 R16, PT, PT, -R17, RZ, RZ ;  /* 0x000000ff11107210 */ /* 0x000fe20007ffe1ff */
[----:B------:R-:W-:-:S04]  /*12c0*/  IMAD.IADD R17, R6, 0x1, R17 ;  /* 0x0000000106117824 */ /* 0x000fc800078e0211 */
[----:B------:R-:W-:-:S04]  /*12d0*/  IMAD R16, R21, R16, R4 ;  /* 0x0000001015107224 */ /* 0x000fc800078e0204 */
[----:B------:R-:W-:-:S04]  /*12e0*/  IMAD R15, R17, R0, R16 ;  /* 0x00000000110f7224 */ /* 0x000fc800078e0210 */
[----:B0-----:R-:W-:-:S05]  /*12f0*/  IMAD.WIDE R14, R15, 0x4, R12 ;  /* 0x000000040f0e7825 */ /* 0x001fca00078e020c */
[----:B------:R0:W2:Y:S01]  /*1300*/  LDG.E R25, desc[UR4][R14.64] ;  /* 0x000000040e197981 */ /* 0x0000a2000c1e1900 */
[----:B------:R-:W-:-:S04]  /*1310*/  IADD3 R24, PT, PT, R4, 0x1, RZ ;  /* 0x0000000104187810 */ /* 0x000fc80007ffe0ff */
[----:B------:R-:W-:-:S05]  /*1320*/  IABS R19, R24 ;  /* 0x0000001800137213 */ /* 0x000fca0000000000 */
[----:B------:R-:W-:-:S04]  /*1330*/  IMAD.HI.U32 R18, R9, R19, RZ ;  /* 0x0000001309127227 */ /* 0x000fc800078e00ff */
[----:B------:R-:W-:-:S04]  /*1340*/  IMAD.MOV R22, RZ, RZ, -R18 ;  /* 0x000000ffff167224 */ /* 0x000fc800078e0a12 */
[----:B------:R-:W-:-:S05]  /*1350*/  IMAD R19, R10, R22, R19 ;  /* 0x000000160a137224 */ /* 0x000fca00078e0213 */
[----:B------:R-:W-:-:S13]  /*1360*/  ISETP.GT.U32.AND P3, PT, R8, R19, PT ;  /* 0x000000130800720c */ /* 0x000fda0003f64070 */
[----:B------:R-:W-:Y:S01]  /*1370*/  @!P3 IADD3 R19, PT, PT, R19, -R10, RZ ;  /* 0x8000000a1313b210 */ /* 0x000fe20007ffe0ff */
[----:B------:R-:W-:-:S03]  /*1380*/  @!P3 VIADD R18, R18, 0x1 ;  /* 0x000000011212b836 */ /* 0x000fc60000000000 */
[----:B------:R-:W-:Y:S02]  /*1390*/  ISETP.GE.U32.AND P2, PT, R19, R8, PT ;  /* 0x000000081300720c */ /* 0x000fe40003f46070 */
[----:B------:R-:W-:-:S04]  /*13a0*/  LOP3.LUT R19, R24, R21, RZ, 0x3c, !PT ;  /* 0x0000001518137212 */ /* 0x000fc800078e3cff */
[----:B------:R-:W-:Y:S01]  /*13b0*/  ISETP.GE.AND P4, PT, R19, RZ, PT ;  /* 0x000000ff1300720c */ /* 0x000fe20003f86270 */
[----:B------:R-:W-:Y:S01]  /*13c0*/  IMAD R19, R17, R0, R21 ;  /* 0x0000000011137224 */ /* 0x000fe200078e0215 */
[----:B------:R-:W-:-:S05]  /*13d0*/  IADD3 R17, PT, PT, R16, R3, RZ ;  /* 0x0000000310117210 */ /* 0x000fca0007ffe0ff */
[----:B------:R-:W-:Y:S01]  /*13e0*/  @P2 IADD3 R18, PT, PT, R18, 0x1, RZ ;  /* 0x0000000112122810 */ /* 0x000fe20007ffe0ff */
[----:B------:R-:W-:-:S05]  /*13f0*/  IMAD.WIDE R16, R17, 0x4, R12 ;  /* 0x0000000411107825 */ /* 0x000fca00078e020c */
[----:B------:R-:W-:-:S05]  /*1400*/  @!P4 IMAD.MOV R18, RZ, RZ, -R18 ;  /* 0x000000ffff12c224 */ /* 0x000fca00078e0a12 */
[----:B------:R-:W-:Y:S01]  /*1410*/  SEL R23, R7, R18, !P1 ;  /* 0x0000001207177207 */ /* 0x000fe20004800000 */
[----:B------:R-:W-:-:S03]  /*1420*/  IMAD.WIDE R18, R19, 0x4, R12 ;  /* 0x0000000413127825 */ /* 0x000fc600078e020c */
[----:B------:R-:W-:Y:S01]  /*1430*/  IADD3 R22, PT, PT, -R23, RZ, RZ ;  /* 0x000000ff17167210 */ /* 0x000fe20007ffe1ff */
[----:B------:R-:W-:-:S04]  /*1440*/  IMAD.IADD R23, R6, 0x1, R23 ;  /* 0x0000000106177824 */ /* 0x000fc800078e0217 */
[----:B------:R-:W-:-:S04]  /*1450*/  IMAD R22, R21, R22, R24 ;  /* 0x0000001615167224 */ /* 0x000fc800078e0218 */
[----:B0-----:R-:W-:-:S04]  /*1460*/  IMAD R15, R23, R0, R22 ;  /* 0x00000000170f7224 */ /* 0x001fc800078e0216 */
[----:B------:R-:W-:Y:S01]  /*1470*/  IMAD.WIDE R14, R15, 0x4, R12 ;  /* 0x000000040f0e7825 */ /* 0x000fe200078e020c */
[----:B--2---:R-:W-:Y:S04]  /*1480*/  REDG.E.ADD.STRONG.GPU desc[UR4][R18.64], R25 ;  /* 0x000000191200798e */ /* 0x004fe8000c12e104 */
[----:B------:R0:W-:Y:S04]  /*1490*/  REDG.E.ADD.STRONG.GPU desc[UR4][R16.64], R25 ;  /* 0x000000191000798e */ /* 0x0001e8000c12e104 */
[----:B------:R1:W2:Y:S01]  /*14a0*/  LDG.E R27, desc[UR4][R14.64] ;  /* 0x000000040e1b7981 */ /* 0x0002a2000c1e1900 */
[----:B------:R-:W-:-:S05]  /*14b0*/  VIADD R28, R4, 0x2 ;  /* 0x00000002041c7836 */ /* 0x000fca0000000000 */
[----:B------:R-:W-:Y:S02]  /*14c0*/  IABS R29, R28 ;  /* 0x0000001c001d7213 */ /* 0x000fe40000000000 */
[----:B0-----:R-:W-:Y:S01]  /*14d0*/  LOP3.LUT R16, R28, R21, RZ, 0x3c, !PT ;  /* 0x000000151c107212 */ /* 0x001fe200078e3cff */
[----:B-1----:R-:W-:Y:S01]  /*14e0*/  IMAD R15, R23, R0, R21 ;  /* 0x00000000170f7224 */ /* 0x002fe200078e0215 */
[----:B------:R-:W-:Y:S01]  /*14f0*/  IADD3 R17, PT, PT, R22, R3, RZ ;  /* 0x0000000316117210 */ /* 0x000fe20007ffe0ff */
        /* <DEDUP_REMOVED lines=24> */
[----:B------:R-:W-:Y:S02]  /*1680*/  LOP3.LUT R14, R26, R21, RZ, 0x3c, !PT ;  /* 0x000000151a0e7212 */ /* 0x000fe400078e3cff */
[----:B-1----:R-:W-:Y:S01]  /*1690*/  IADD3 R17, PT, PT, R24, R3, RZ ;  /* 0x0000000318117210 */ /* 0x002fe20007ffe0ff */
[----:B------:R-:W-:Y:S01]  /*16a0*/  IMAD.HI.U32 R4, R9, R23, RZ ;  /* 0x0000001709047227 */ /* 0x000fe200078e00ff */
[----:B------:R-:W-:-:S03]  /*16b0*/  ISETP.GE.AND P4, PT, R14, RZ, PT ;  /* 0x000000ff0e00720c */ /* 0x000fc60003f86270 */
[----:B------:R-:W-:Y:S01]  /*16c0*/  IMAD.WIDE R14, R15, 0x4, R12 ;  /* 0x000000040f0e7825 */ /* 0x000fe200078e020c */
[----:B------:R-:W-:-:S03]  /*16d0*/  IADD3 R22, PT, PT, -R4, RZ, RZ ;  /* 0x000000ff04167210 */ /* 0x000fc60007ffe1ff */
[----:B------:R-:W-:-:S04]  /*16e0*/  IMAD.WIDE R16, R17, 0x4, R12 ;  /* 0x0000000411107825 */ /* 0x000fc800078e020c */
[----:B------:R-:W-:-:S05]  /*16f0*/  IMAD R23, R10, R22, R23 ;  /* 0x000000160a177224 */ /* 0x000fca00078e0217 */
[----:B------:R-:W-:-:S13]  /*1700*/  ISETP.GT.U32.AND P3, PT, R8, R23, PT ;  /* 0x000000170800720c */ /* 0x000fda0003f64070 */
[----:B------:R-:W-:Y:S01]  /*1710*/  @!P3 IADD3 R23, PT, PT, R23, -R10, RZ ;  /* 0x8000000a1717b210 */ /* 0x000fe20007ffe0ff */
[----:B------:R-:W-:-:S03]  /*1720*/  @!P3 VIADD R4, R4, 0x1 ;  /* 0x000000010404b836 */ /* 0x000fc60000000000 */
[----:B------:R-:W-:-:S13]  /*1730*/  ISETP.GE.U32.AND P2, PT, R23, R8, PT ;  /* 0x000000081700720c */ /* 0x000fda0003f46070 */
[----:B------:R-:W-:-:S04]  /*1740*/  @P2 IADD3 R4, PT, PT, R4, 0x1, RZ ;  /* 0x0000000104042810 */ /* 0x000fc80007ffe0ff */
[----:B------:R-:W-:-:S04]  /*1750*/  @!P4 IADD3 R4, PT, PT, -R4, RZ, RZ ;  /* 0x000000ff0404c210 */ /* 0x000fc80007ffe1ff */
[----:B------:R-:W-:-:S05]  /*1760*/  SEL R23, R7, R4, !P1 ;  /* 0x0000000407177207 */ /* 0x000fca0004800000 */
[----:B------:R-:W-:Y:S01]  /*1770*/  IMAD.MOV R4, RZ, RZ, -R23 ;  /* 0x000000ffff047224 */ /* 0x000fe200078e0a17 */
[----:B------:R-:W-:-:S03]  /*1780*/  IADD3 R23, PT, PT, R6, R23, RZ ;  /* 0x0000001706177210 */ /* 0x000fc60007ffe0ff */
[----:B------:R-:W-:-:S04]  /*1790*/  IMAD R4, R21, R4, R26 ;  /* 0x0000000415047224 */ /* 0x000fc800078e021a */
[----:B--2---:R-:W-:-:S04]  /*17a0*/  IMAD R19, R23, R0, R4 ;  /* 0x0000000017137224 */ /* 0x004fc800078e0204 */
[----:B------:R-:W-:Y:S01]  /*17b0*/  IMAD.WIDE R18, R19, 0x4, R12 ;  /* 0x0000000413127825 */ /* 0x000fe200078e020c */
[----:B---3--:R0:W-:Y:S04]  /*17c0*/  REDG.E.ADD.STRONG.GPU desc[UR4][R14.64], R29 ;  /* 0x0000001d0e00798e */ /* 0x0081e8000c12e104 */
[----:B------:R0:W-:Y:S04]  /*17d0*/  REDG.E.ADD.STRONG.GPU desc[UR4][R16.64], R29 ;  /* 0x0000001d1000798e */ /* 0x0001e8000c12e104 */
[----:B------:R-:W2:Y:S01]  /*17e0*/  LDG.E R19, desc[UR4][R18.64] ;  /* 0x0000000412137981 */ /* 0x000ea2000c1e1900 */
[----:B------:R-:W-:-:S02]  /*17f0*/  IMAD R23, R23, R0, R21 ;  /* 0x0000000017177224 */ /* 0x000fc400078e0215 */
[----:B------:R-:W-:Y:S02]  /*1800*/  IMAD.IADD R25, R4, 0x1, R3 ;  /* 0x0000000104197824 */ /* 0x000fe400078e0203 */
[----:B------:R-:W-:-:S04]  /*1810*/  IMAD.WIDE R22, R23, 0x4, R12 ;  /* 0x0000000417167825 */ /* 0x000fc800078e020c */
[----:B------:R-:W-:Y:S01]  /*1820*/  IMAD.WIDE R12, R25, 0x4, R12 ;  /* 0x00000004190c7825 */ /* 0x000fe200078e020c */
[----:B--2---:R0:W-:Y:S04]  /*1830*/  REDG.E.ADD.STRONG.GPU desc[UR4][R22.64], R19 ;  /* 0x000000131600798e */ /* 0x0041e8000c12e104 */
[----:B------:R0:W-:Y:S01]  /*1840*/  REDG.E.ADD.STRONG.GPU desc[UR4][R12.64], R19 ;  /* 0x000000130c00798e */ /* 0x0001e2000c12e104 */
[----:B------:R-:W-:-:S07]  /*1850*/  IADD3 R2, PT, PT, R2, 0x4, RZ ;  /* 0x0000000402027810 */ /* 0x000fce0007ffe0ff */
.L_x_14:
[----:B------:R-:W-:Y:S05]  /*1860*/  @!P0 EXIT ;  /* 0x000000000000894d */ /* 0x000fea0003800000 */
[----:B------:R-:W-:Y:S02]  /*1870*/  ISETP.NE.AND P2, PT, R11, 0x1, PT ;  /* 0x000000010b00780c */ /* 0x000fe40003f45270 */
[----:B------:R-:W-:-:S04]  /*1880*/  LOP3.LUT R20, R20, 0x1, RZ, 0xc0, !PT ;  /* 0x0000000114147812 */ /* 0x000fc800078ec0ff */
[----:B------:R-:W-:-:S07]  /*1890*/  ISETP.NE.U32.AND P0, PT, R20, 0x1, PT ;  /* 0x000000011400780c */ /* 0x000fce0003f05070 */
[----:B------:R-:W-:Y:S06]  /*18a0*/  @!P2 BRA `(.L_x_15) ;  /* 0x0000000000d8a947 */ /* 0x000fec0003800000 */
[----:B0--3--:R-:W-:-:S04]  /*18b0*/  IADD3 R22, PT, PT, R5, R2, RZ ;  /* 0x0000000205167210 */ /* 0x009fc80007ffe0ff */
[----:B------:R-:W-:-:S05]  /*18c0*/  IABS R11, R22 ;  /* 0x00000016000b7213 */ /* 0x000fca0000000000 */
[----:B------:R-:W-:-:S04]  /*18d0*/  IMAD.HI.U32 R4, R9, R11, RZ ;  /* 0x0000000b09047227 */ /* 0x000fc800078e00ff */
[----:B------:R-:W-:-:S04]  /*18e0*/  IMAD.MOV R12, RZ, RZ, -R4 ;  /* 0x000000ffff0c7224 */ /* 0x000fc800078e0a04 */
[----:B------:R-:W-:Y:S02]  /*18f0*/  IMAD R11, R10, R12, R11 ;  /* 0x0000000c0a0b7224 */ /* 0x000fe400078e020b */
[----:B------:R-:W0:Y:S03]  /*1900*/  LDC.64 R12, c[0x0][0x380] ;  /* 0x0000e000ff0c7b82 */ /* 0x000e260000000a00 */
[----:B------:R-:W-:-:S13]  /*1910*/  ISETP.GT.U32.AND P3, PT, R8, R11, PT ;  /* 0x0000000b0800720c */ /* 0x000fda0003f64070 */
[----:B------:R-:W-:Y:S02]  /*1920*/  @!P3 IADD3 R11, PT, PT, R11, -R10, RZ ;  /* 0x8000000a0b0bb210 */ /* 0x000fe40007ffe0ff */
[----:B------:R-:W-:Y:S02]  /*1930*/  @!P3 IADD3 R4, PT, PT, R4, 0x1, RZ ;  /* 0x000000010404b810 */ /* 0x000fe40007ffe0ff */
[----:B------:R-:W-:Y:S02]  /*1940*/  ISETP.GE.U32.AND P2, PT, R11, R8, PT ;  /* 0x000000080b00720c */ /* 0x000fe40003f46070 */
[----:B------:R-:W-:-:S04]  /*1950*/  LOP3.LUT R11, R22, R21, RZ, 0x3c, !PT ;  /* 0x00000015160b7212 */ /* 0x000fc800078e3cff */
[----:B------:R-:W-:-:S07]  /*1960*/  ISETP.GE.AND P4, PT, R11, RZ, PT ;  /* 0x000000ff0b00720c */ /* 0x000fce0003f86270 */
[----:B------:R-:W-:-:S06]  /*1970*/  @P2 VIADD R4, R4, 0x1 ;  /* 0x0000000104042836 */ /* 0x000fcc0000000000 */
[----:B------:R-:W-:-:S04]  /*1980*/  @!P4 IADD3 R4, PT, PT, -R4, RZ, RZ ;  /* 0x000000ff0404c210 */ /* 0x000fc80007ffe1ff */
[----:B------:R-:W-:-:S04]  /*1990*/  SEL R15, R7, R4, !P1 ;  /* 0x00000004070f7207 */ /* 0x000fc80004800000 */
[----:B------:R-:W-:Y:S01]  /*19a0*/  IADD3 R4, PT, PT, -R15, RZ, RZ ;  /* 0x000000ff0f047210 */ /* 0x000fe20007ffe1ff */
[----:B------:R-:W-:-:S04]  /*19b0*/  IMAD.IADD R15, R6, 0x1, R15 ;  /* 0x00000001060f7824 */ /* 0x000fc800078e020f */
[----:B------:R-:W-:-:S04]  /*19c0*/  IMAD R4, R21, R4, R22 ;  /* 0x0000000415047224 */ /* 0x000fc800078e0216 */
[----:B------:R-:W-:-:S04]  /*19d0*/  IMAD R17, R15, R0, R4 ;  /* 0x000000000f117224 */ /* 0x000fc800078e0204 */
[----:B0-----:R-:W-:-:S05]  /*19e0*/  IMAD.WIDE R16, R17, 0x4, R12 ;  /* 0x0000000411107825 */ /* 0x001fca00078e020c */
[----:B------:R0:W2:Y:S01]  /*19f0*/  LDG.E R11, desc[UR4][R16.64] ;  /* 0x00000004100b7981 */ /* 0x0000a2000c1e1900 */
[----:B------:R-:W-:Y:S01]  /*1a00*/  IADD3 R22, PT, PT, R22, 0x1, RZ ;  /* 0x0000000116167810 */ /* 0x000fe20007ffe0ff */
[----:B------:R-:W-:-:S03]  /*1a10*/  IMAD R15, R15, R0, R21 ;  /* 0x000000000f0f7224 */ /* 0x000fc600078e0215 */
[----:B------:R-:W-:-:S05]  /*1a20*/  IABS R19, R22 ;  /* 0x0000001600137213 */ /* 0x000fca0000000000 */
[----:B------:R-:W-:-:S05]  /*1a30*/  IMAD.HI.U32 R14, R9, R19, RZ ;  /* 0x00000013090e7227 */ /* 0x000fca00078e00ff */
[----:B------:R-:W-:-:S05]  /*1a40*/  IADD3 R18, PT, PT, -R14, RZ, RZ ;  /* 0x000000ff0e127210 */ /* 0x000fca0007ffe1ff */
[----:B------:R-:W-:Y:S01]  /*1a50*/  IMAD R19, R10, R18, R19 ;  /* 0x000000120a137224 */ /* 0x000fe200078e0213 */
[----:B------:R-:W-:-:S04]  /*1a60*/  LOP3.LUT R18, R22, R21, RZ, 0x3c, !PT ;  /* 0x0000001516127212 */ /* 0x000fc800078e3cff */
[----:B------:R-:W-:Y:S02]  /*1a70*/  ISETP.GT.U32.AND P3, PT, R8, R19, PT ;  /* 0x000000130800720c */ /* 0x000fe40003f64070 */
[----:B------:R-:W-:-:S11]  /*1a80*/  ISETP.GE.AND P4, PT, R18, RZ, PT ;  /* 0x000000ff1200720c */ /* 0x000fd60003f86270 */
[----:B------:R-:W-:Y:S01]  /*1a90*/  @!P3 IMAD.IADD R19, R19, 0x1, -R10 ;  /* 0x000000011313b824 */ /* 0x000fe200078e0a0a */
[----:B------:R-:W-:-:S04]  /*1aa0*/  @!P3 IADD3 R14, PT, PT, R14, 0x1, RZ ;  /* 0x000000010e0eb810 */ /* 0x000fc80007ffe0ff */
[----:B------:R-:W-:-:S13]  /*1ab0*/  ISETP.GE.U32.AND P2, PT, R19, R8, PT ;  /* 0x000000081300720c */ /* 0x000fda0003f46070 */
[----:B------:R-:W-:-:S05]  /*1ac0*/  @P2 IADD3 R14, PT, PT, R14, 0x1, RZ ;  /* 0x000000010e0e2810 */ /* 0x000fca0007ffe0ff */
[----:B------:R-:W-:-:S05]  /*1ad0*/  @!P4 IMAD.MOV R14, RZ, RZ, -R14 ;  /* 0x000000ffff0ec224 */ /* 0x000fca00078e0a0e */
[----:B0-----:R-:W-:Y:S01]  /*1ae0*/  SEL R17, R7, R14, !P1 ;  /* 0x0000000e07117207 */ /* 0x001fe20004800000 */
[----:B------:R-:W-:-:S03]  /*1af0*/  IMAD.WIDE R14, R15, 0x4, R12 ;  /* 0x000000040f0e7825 */ /* 0x000fc600078e020c */
[----:B------:R-:W-:Y:S02]  /*1b00*/  IADD3 R20, PT, PT, -R17, RZ, RZ ;  /* 0x000000ff11147210 */ /* 0x000fe40007ffe1ff */
[----:B------:R-:W-:Y:S01]  /*1b10*/  IADD3 R23, PT, PT, R6, R17, RZ ;  /* 0x0000001106177210 */ /* 0x000fe20007ffe0ff */
[----:B------:R-:W-:Y:S02]  /*1b20*/  IMAD.IADD R17, R4, 0x1, R3 ;  /* 0x0000000104117824 */ /* 0x000fe400078e0203 */
[----:B------:R-:W-:Y:S02]  /*1b30*/  IMAD R20, R21, R20, R22 ;  /* 0x0000001415147224 */ /* 0x000fe400078e0216 */
[----:B------:R-:W-:-:S04]  /*1b40*/  IMAD.WIDE R16, R17, 0x4, R12 ;  /* 0x0000000411107825 */ /* 0x000fc800078e020c */
[----:B------:R-:W-:-:S04]  /*1b50*/  IMAD R19, R23, R0, R20 ;  /* 0x0000000017137224 */ /* 0x000fc800078e0214 */
[----:B------:R-:W-:Y:S01]  /*1b60*/  IMAD.WIDE R18, R19, 0x4, R12 ;  /* 0x0000000413127825 */ /* 0x000fe200078e020c */
[----:B--2---:R1:W-:Y:S04]  /*1b70*/  REDG.E.ADD.STRONG.GPU desc[UR4][R14.64], R11 ;  /* 0x0000000b0e00798e */ /* 0x0043e8000c12e104 */
[----:B------:R1:W-:Y:S04]  /*1b80*/  REDG.E.ADD.STRONG.GPU desc[UR4][R16.64], R11 ;  /* 0x0000000b1000798e */ /* 0x0003e8000c12e104 */
[----:B------:R-:W2:Y:S01]  /*1b90*/  LDG.E R19, desc[UR4][R18.64] ;  /* 0x0000000412137981 */ /* 0x000ea2000c1e1900 */
[----:B------:R-:W-:Y:S01]  /*1ba0*/  IMAD R23, R23, R0, R21 ;  /* 0x0000000017177224 */ /* 0x000fe200078e0215 */
[----:B------:R-:W-:-:S03]  /*1bb0*/  IADD3 R25, PT, PT, R20, R3, RZ ;  /* 0x0000000314197210 */ /* 0x000fc60007ffe0ff */
[----:B------:R-:W-:-:S04]  /*1bc0*/  IMAD.WIDE R22, R23, 0x4, R12 ;  /* 0x0000000417167825 */ /* 0x000fc800078e020c */
[----:B------:R-:W-:Y:S01]  /*1bd0*/  IMAD.WIDE R12, R25, 0x4, R12 ;  /* 0x00000004190c7825 */ /* 0x000fe200078e020c */
[----:B--2---:R1:W-:Y:S04]  /*1be0*/  REDG.E.ADD.STRONG.GPU desc[UR4][R22.64], R19 ;  /* 0x000000131600798e */ /* 0x0043e8000c12e104 */
[----:B------:R1:W-:Y:S01]  /*1bf0*/  REDG.E.ADD.STRONG.GPU desc[UR4][R12.64], R19 ;  /* 0x000000130c00798e */ /* 0x0003e2000c12e104 */
[----:B------:R-:W-:-:S07]  /*1c00*/  IADD3 R2, PT, PT, R2, 0x2, RZ ;  /* 0x0000000202027810 */ /* 0x000fce0007ffe0ff */
.L_x_15:
[----:B------:R-:W-:Y:S05]  /*1c10*/  @P0 EXIT ;  /* 0x000000000000094d */ /* 0x000fea0003800000 */
[----:B01----:R-:W-:-:S05]  /*1c20*/  IMAD.IADD R12, R5, 0x1, R2 ;  /* 0x00000001050c7824 */ /* 0x003fca00078e0202 */
[----:B------:R-:W-:-:S05]  /*1c30*/  IABS R5, R12 ;  /* 0x0000000c00057213 */ /* 0x000fca0000000000 */
[----:B------:R-:W-:-:S05]  /*1c40*/  IMAD.HI.U32 R9, R9, R5, RZ ;  /* 0x0000000509097227 */ /* 0x000fca00078e00ff */
[----:B------:R-:W-:-:S05]  /*1c50*/  IADD3 R2, PT, PT, -R9, RZ, RZ ;  /* 0x000000ff09027210 */ /* 0x000fca0007ffe1ff */
[----:B------:R-:W-:Y:S01]  /*1c60*/  IMAD R5, R10, R2, R5 ;  /* 0x000000020a057224 */ /* 0x000fe200078e0205 */
[----:B------:R-:W-:-:S04]  /*1c70*/  LOP3.LUT R2, R12, R21, RZ, 0x3c, !PT ;  /* 0x000000150c027212 */ /* 0x000fc800078e3cff */
[----:B------:R-:W-:Y:S02]  /*1c80*/  ISETP.GT.U32.AND P2, PT, R8, R5, PT ;  /* 0x000000050800720c */ /* 0x000fe40003f44070 */
[----:B------:R-:W-:-:S11]  /*1c90*/  ISETP.GE.AND P3, PT, R2, RZ, PT ;  /* 0x000000ff0200720c */ /* 0x000fd60003f66270 */
[----:B------:R-:W-:Y:S01]  /*1ca0*/  @!P2 IADD3 R5, PT, PT, R5, -R10, RZ ;  /* 0x8000000a0505a210 */ /* 0x000fe20007ffe0ff */
[----:B------:R-:W-:-:S03]  /*1cb0*/  @!P2 VIADD R9, R9, 0x1 ;  /* 0x000000010909a836 */ /* 0x000fc60000000000 */
[----:B------:R-:W-:Y:S02]  /*1cc0*/  ISETP.GE.U32.AND P0, PT, R5, R8, PT ;  /* 0x000000080500720c */ /* 0x000fe40003f06070 */
[----:B------:R-:W0:Y:S11]  /*1cd0*/  LDC.64 R4, c[0x0][0x380] ;  /* 0x0000e000ff047b82 */ /* 0x000e360000000a00 */
[----:B------:R-:W-:-:S04]  /*1ce0*/  @P0 IADD3 R9, PT, PT, R9, 0x1, RZ ;  /* 0x0000000109090810 */ /* 0x000fc80007ffe0ff */
[----:B------:R-:W-:-:S04]  /*1cf0*/  @!P3 IADD3 R9, PT, PT, -R9, RZ, RZ ;  /* 0x000000ff0909b210 */ /* 0x000fc80007ffe1ff */
[----:B------:R-:W-:-:S04]  /*1d00*/  SEL R7, R7, R9, !P1 ;  /* 0x0000000907077207 */ /* 0x000fc80004800000 */
[----:B------:R-:W-:Y:S01]  /*1d10*/  IADD3 R9, PT, PT, R6, R7, RZ ;  /* 0x0000000706097210 */ /* 0x000fe20007ffe0ff */
[----:B------:R-:W-:-:S04]  /*1d20*/  IMAD.MOV R2, RZ, RZ, -R7 ;  /* 0x000000ffff027224 */ /* 0x000fc800078e0a07 */
[----:B------:R-:W-:-:S04]  /*1d30*/  IMAD R2, R21, R2, R12 ;  /* 0x0000000215027224 */ /* 0x000fc800078e020c */
[----:B------:R-:W-:-:S04]  /*1d40*/  IMAD R7, R9, R0, R2 ;  /* 0x0000000009077224 */ /* 0x000fc800078e0202 */
[----:B0-----:R-:W-:-:S06]  /*1d50*/  IMAD.WIDE R6, R7, 0x4, R4 ;  /* 0x0000000407067825 */ /* 0x001fcc00078e0204 */
[----:B------:R-:W2:Y:S01]  /*1d60*/  LDG.E R7, desc[UR4][R6.64] ;  /* 0x0000000406077981 */ /* 0x000ea2000c1e1900 */
[----:B------:R-:W-:Y:S01]  /*1d70*/  IMAD R9, R9, R0, R21 ;  /* 0x0000000009097224 */ /* 0x000fe200078e0215 */
[----:B------:R-:W-:-:S03]  /*1d80*/  IADD3 R11, PT, PT, R2, R3, RZ ;  /* 0x00000003020b7210 */ /* 0x000fc60007ffe0ff */
[----:B------:R-:W-:-:S04]  /*1d90*/  IMAD.WIDE R2, R9, 0x4, R4 ;  /* 0x0000000409027825 */ /* 0x000fc800078e0204 */
[----:B------:R-:W-:Y:S01]  /*1da0*/  IMAD.WIDE R4, R11, 0x4, R4 ;  /* 0x000000040b047825 */ /* 0x000fe200078e0204 */
[----:B--2---:R-:W-:Y:S04]  /*1db0*/  REDG.E.ADD.STRONG.GPU desc[UR4][R2.64], R7 ;  /* 0x000000070200798e */ /* 0x004fe8000c12e104 */
[----:B------:R-:W-:Y:S01]  /*1dc0*/  REDG.E.ADD.STRONG.GPU desc[UR4][R4.64], R7 ;  /* 0x000000070400798e */ /* 0x000fe2000c12e104 */
[----:B------:R-:W-:Y:S05]  /*1dd0*/  EXIT ;  /* 0x000000000000794d */ /* 0x000fea0003800000 */
.L_x_16:
        /* <DEDUP_REMOVED lines=10> */
.L_x_19:


//--------------------- .nv.global.init           --------------------------
	.section	.nv.global.init,"aw",@progbits
	.align	4
.nv.global.init:
	.type		min_el,@object
	.size		min_el,(.L_0 - min_el)
min_el:
        /*0000*/ 	.byte	0xff, 0xff, 0xff, 0x7f
.L_0:


//--------------------- .nv.shared.reserved.0     --------------------------
	.section	.nv.shared.reserved.0,"aw",@nobits
	.weak		__nv_reservedSMEM_offset_0_alias
	.size		__nv_reservedSMEM_offset_0_alias, 0, 64
	.other		__nv_reservedSMEM_offset_0_alias,@"STO_CUDA_RESERVED_SHARED STV_DEFAULT"
__nv_reservedSMEM_offset_0_alias:
	.zero		0
	.zero		64


//--------------------- .nv.constant0._Z9updateMinPiiii --------------------------
	.section	.nv.constant0._Z9updateMinPiiii,"a",@progbits
	.sectionflags	@""
	.align	4
.nv.constant0._Z9updateMinPiiii:
	.zero		916


//--------------------- .nv.constant0._Z7findMinPiiii --------------------------
	.section	.nv.constant0._Z7findMinPiiii,"a",@progbits
	.sectionflags	@""
	.align	4
.nv.constant0._Z7findMinPiiii:
	.zero		916


//--------------------- .nv.constant0._Z8sumRandCPiiii --------------------------
	.section	.nv.constant0._Z8sumRandCPiiii,"a",@progbits
	.sectionflags	@""
	.align	4
.nv.constant0._Z8sumRandCPiiii:
	.zero		916


//--------------------- SYMBOLS --------------------------

	.type		.nv.reservedSmem.offset0,@object
	.size		.nv.reservedSmem.offset0,0x4
